def gluon_wgmma(
    a_ptr,
    b_ptr,
    c_ptr,
    M,
    N,
    K,
    stride_am,
    stride_bk,
    stride_cm,
    BLOCK_M: gl.constexpr,
    BLOCK_N: gl.constexpr,
    BLOCK_K: gl.constexpr,
    DTYPE: gl.constexpr,
    A_LAYOUT: gl.constexpr,
    B_LAYOUT: gl.constexpr,
    C_LAYOUT: gl.constexpr,
    B_SHAPE: gl.constexpr,
    TRANS_B: gl.constexpr,
    NUM_BUFFERS: gl.constexpr,
    NUM_WARPS: gl.constexpr,
):
    a_desc = tma.make_tensor_descriptor(
        a_ptr, [M, K], [stride_am, 1], [BLOCK_M, BLOCK_K], A_LAYOUT
    )
    b_desc = tma.make_tensor_descriptor(
        b_ptr,
        [N, K] if TRANS_B else [K, N],
        [stride_bk, 1],
        B_SHAPE,
        B_LAYOUT,
    )
    c_desc = tma.make_tensor_descriptor(
        c_ptr, [M, N], [stride_cm, 1], [BLOCK_M, BLOCK_N], C_LAYOUT
    )

    a_bufs = gl.allocate_shared_memory(
        DTYPE, [NUM_BUFFERS, BLOCK_M, BLOCK_K], A_LAYOUT
    )
    b_bufs = gl.allocate_shared_memory(DTYPE, [NUM_BUFFERS] + B_SHAPE, B_LAYOUT)

    pid_m = gl.program_id(0)
    pid_n = gl.program_id(1)
    off_m = pid_m * BLOCK_M
    off_n = pid_n * BLOCK_N

    mma_layout: gl.constexpr = pick_wgmma_layout(DTYPE, BLOCK_M, BLOCK_N, NUM_WARPS)
    acc = warpgroup_mma_init(
        gl.zeros((BLOCK_M, BLOCK_N), dtype=gl.float32, layout=mma_layout)
    )

    bars = gl.allocate_shared_memory(
        gl.int64, [NUM_BUFFERS, 1], mbarrier.MBarrierLayout()
    )
    for i in gl.static_range(NUM_BUFFERS):
        mbarrier.init(bars.index(i), count=1)
    idx = 0
    phase = 0

    for k in range(0, K, BLOCK_K):
        a = a_bufs.index(idx)
        b = b_bufs.index(idx)
        bar = bars.index(idx)
        mbarrier.expect(bar, a_desc.block_type.nbytes + b_desc.block_type.nbytes)
        tma.async_copy_global_to_shared(a_desc, [off_m, k], bar, a)
        tma.async_copy_global_to_shared(
            b_desc, [off_n, k] if TRANS_B else [k, off_n], bar, b
        )
        mbarrier.wait(bar, phase=phase)

        if TRANS_B:
            b = b.permute((1, 0))
        acc = warpgroup_mma_wait(num_outstanding=0, deps=(acc,))
        acc = warpgroup_mma(a, b, acc, is_async=True)

        idx += 1
        if idx == NUM_BUFFERS:
            idx = 0
            phase ^= 1

    acc = warpgroup_mma_wait(num_outstanding=0, deps=(acc,))
    for i in gl.static_range(NUM_BUFFERS):
        mbarrier.invalidate(bars.index(i))

    c_smem = gl.allocate_shared_memory(DTYPE, [BLOCK_M, BLOCK_N], C_LAYOUT)
    c_smem.store(acc.to(DTYPE))
    fence_async_shared()
    tma.async_copy_shared_to_global(c_desc, [off_m, off_n], c_smem)
    tma.store_wait(pendings=0)

# config = {"BLOCK_K": 64, "BLOCK_M": 256, "BLOCK_N": 64, "arch": "sm_90", "dtype": "bf16", "num_buffers": 1, "num_warps": 4, "trans_b": 1}
# arch = sm_90


// ===== COMPILED SASS (sm_90a) =====

	.target	sm_90a

	.elftype	@"ET_EXEC"


//--------------------- .note.nv.tkinfo           --------------------------
	.section	.note.nv.tkinfo,"",@"SHT_NOTE"
	.sectionflags	@"SHF_NOTE_NV_TKINFO"
	.tkinfo
        /*0018*/ 	.word	0x00000002
        /*0030*/ 	.string	""
        /*0030*/ 	.string	"ptxas"
        /*0030*/ 	.string	"Cuda compilation tools, release 13.0, V13.0.88"
        /*0030*/ 	.string	"Build cuda_13.0.r13.0/compiler.36424714_0"
        /*0030*/ 	.string	"-v  -suppress-debug-info  -lineinfo  -arch sm_90a "



//--------------------- .note.nv.cuinfo           --------------------------
	.section	.note.nv.cuinfo,"",@"SHT_NOTE"
	.sectionflags	@"SHF_NOTE_NV_CUINFO"
        /*0018*/ 	.short	0x0002
        /*001a*/ 	.short	0x005a
        /*001c*/ 	.short	0x0082
	.zero		2


//--------------------- .nv.info                  --------------------------
	.section	.nv.info,"",@"SHT_CUDA_INFO"
	.align	4


	//----- nvinfo : EIATTR_REGCOUNT
	.align		4
        /*0000*/ 	.byte	0x04, 0x2f
        /*0002*/ 	.short	(.L_1 - .L_0)
	.align		4
.L_0:
        /*0004*/ 	.word	index@(gluon_wgmma)
        /*0008*/ 	.word	0x0000009a


	//----- nvinfo : EIATTR_FRAME_SIZE
	.align		4
.L_1:
        /*000c*/ 	.byte	0x04, 0x11
        /*000e*/ 	.short	(.L_3 - .L_2)
	.align		4
.L_2:
        /*0010*/ 	.word	index@(gluon_wgmma)
        /*0014*/ 	.word	0x00000000


	//----- nvinfo : EIATTR_MIN_STACK_SIZE
	.align		4
.L_3:
        /*0018*/ 	.byte	0x04, 0x12
        /*001a*/ 	.short	(.L_5 - .L_4)
	.align		4
.L_4:
        /*001c*/ 	.word	index@(gluon_wgmma)
        /*0020*/ 	.word	0x00000000
.L_5:


//--------------------- .nv.compat                --------------------------
	.section	.nv.compat,"",@"SHT_CUDA_COMPAT_INFO"
	.align	4
        /*0000*/ 	.byte	0x02, 0x09, 0x01, 0x00, 0x02, 0x02, 0x04, 0x00, 0x02, 0x05, 0x05, 0x00, 0x03, 0x07, 0x01, 0x01
        /*0010*/ 	.byte	0x02, 0x03, 0x03, 0x00, 0x02, 0x06, 0x01, 0x00, 0x04, 0x0b, 0x08, 0x00, 0x00, 0x00, 0x00, 0x00
        /*0020*/ 	.byte	0x00, 0x00, 0x00, 0x00


//--------------------- .nv.info.gluon_wgmma      --------------------------
	.section	.nv.info.gluon_wgmma,"",@"SHT_CUDA_INFO"
	.sectionflags	@""
	.align	4


	//----- nvinfo : EIATTR_CUDA_API_VERSION
	.align		4
        /*0000*/ 	.byte	0x04, 0x37
        /*0002*/ 	.short	(.L_7 - .L_6)
.L_6:
        /*0004*/ 	.word	0x00000082


	//----- nvinfo : EIATTR_KPARAM_INFO
	.align		4
.L_7:
        /*0008*/ 	.byte	0x04, 0x17
        /*000a*/ 	.short	(.L_9 - .L_8)
.L_8:
        /*000c*/ 	.word	0x00000000
        /*0010*/ 	.short	0x000a
        /*0012*/ 	.short	0x0048
        /*0014*/ 	.byte	0x00, 0xf4, 0x21, 0x00


	//----- nvinfo : EIATTR_KPARAM_INFO
	.align		4
.L_9:
        /*0018*/ 	.byte	0x04, 0x17
        /*001a*/ 	.short	(.L_11 - .L_10)
.L_10:
        /*001c*/ 	.word	0x00000000
        /*0020*/ 	.short	0x0009
        /*0022*/ 	.short	0x0040
        /*0024*/ 	.byte	0x00, 0xf4, 0x21, 0x00


	//----- nvinfo : EIATTR_KPARAM_INFO
	.align		4
.L_11:
        /*0028*/ 	.byte	0x04, 0x17
        /*002a*/ 	.short	(.L_13 - .L_12)
.L_12:
        /*002c*/ 	.word	0x00000000
        /*0030*/ 	.short	0x0008
        /*0032*/ 	.short	0x0038
        /*0034*/ 	.byte	0x00, 0xf0, 0x21, 0x00


	//----- nvinfo : EIATTR_KPARAM_INFO
	.align		4
.L_13:
        /*0038*/ 	.byte	0x04, 0x17
        /*003a*/ 	.short	(.L_15 - .L_14)
.L_14:
        /*003c*/ 	.word	0x00000000
        /*0040*/ 	.short	0x0007
        /*0042*/ 	.short	0x0030
        /*0044*/ 	.byte	0x00, 0xf0, 0x21, 0x00


	//----- nvinfo : EIATTR_KPARAM_INFO
	.align		4
.L_15:
        /*0048*/ 	.byte	0x04, 0x17
        /*004a*/ 	.short	(.L_17 - .L_16)
.L_16:
        /*004c*/ 	.word	0x00000000
        /*0050*/ 	.short	0x0006
        /*0052*/ 	.short	0x0028
        /*0054*/ 	.byte	0x00, 0xf0, 0x21, 0x00


	//----- nvinfo : EIATTR_KPARAM_INFO
	.align		4
.L_17:
        /*0058*/ 	.byte	0x04, 0x17
        /*005a*/ 	.short	(.L_19 - .L_18)
.L_18:
        /*005c*/ 	.word	0x00000000
        /*0060*/ 	.short	0x0005
        /*0062*/ 	.short	0x0020
        /*0064*/ 	.byte	0x00, 0xf0, 0x11, 0x00


	//----- nvinfo : EIATTR_KPARAM_INFO
	.align		4
.L_19:
        /*0068*/ 	.byte	0x04, 0x17
        /*006a*/ 	.short	(.L_21 - .L_20)
.L_20:
        /*006c*/ 	.word	0x00000000
        /*0070*/ 	.short	0x0004
        /*0072*/ 	.short	0x001c
        /*0074*/ 	.byte	0x00, 0xf0, 0x11, 0x00


	//----- nvinfo : EIATTR_KPARAM_INFO
	.align		4
.L_21:
        /*0078*/ 	.byte	0x04, 0x17
        /*007a*/ 	.short	(.L_23 - .L_22)
.L_22:
        /*007c*/ 	.word	0x00000000
        /*0080*/ 	.short	0x0003
        /*0082*/ 	.short	0x0018
        /*0084*/ 	.byte	0x00, 0xf0, 0x11, 0x00


	//----- nvinfo : EIATTR_KPARAM_INFO
	.align		4
.L_23:
        /*0088*/ 	.byte	0x04, 0x17
        /*008a*/ 	.short	(.L_25 - .L_24)
.L_24:
        /*008c*/ 	.word	0x00000000
        /*0090*/ 	.short	0x0002
        /*0092*/ 	.short	0x0010
        /*0094*/ 	.byte	0x00, 0xf4, 0x21, 0x00


	//----- nvinfo : EIATTR_KPARAM_INFO
	.align		4
.L_25:
        /*0098*/ 	.byte	0x04, 0x17
        /*009a*/ 	.short	(.L_27 - .L_26)
.L_26:
        /*009c*/ 	.word	0x00000000
        /*00a0*/ 	.short	0x0001
        /*00a2*/ 	.short	0x0008
        /*00a4*/ 	.byte	0x00, 0xf4, 0x21, 0x00


	//----- nvinfo : EIATTR_KPARAM_INFO
	.align		4
.L_27:
        /*00a8*/ 	.byte	0x04, 0x17
        /*00aa*/ 	.short	(.L_29 - .L_28)
.L_28:
        /*00ac*/ 	.word	0x00000000
        /*00b0*/ 	.short	0x0000
        /*00b2*/ 	.short	0x0000
        /*00b4*/ 	.byte	0x00, 0xf4, 0x21, 0x00


	//----- nvinfo : EIATTR_SPARSE_MMA_MASK
	.align		4
.L_29:
        /*00b8*/ 	.byte	0x03, 0x50
        /*00ba*/ 	.short	0x0000


	//----- nvinfo : EIATTR_MAXREG_COUNT
	.align		4
        /*00bc*/ 	.byte	0x03, 0x1b
        /*00be*/ 	.short	0x00ff


	//----- nvinfo : EIATTR_NUM_BARRIERS
	.align		4
        /*00c0*/ 	.byte	0x02, 0x4c
        /*00c2*/ 	.byte	0x01
	.zero		1


	//----- nvinfo : EIATTR_MERCURY_ISA_VERSION
	.align		4
        /*00c4*/ 	.byte	0x03, 0x5f
        /*00c6*/ 	.short	0x0101


	//----- nvinfo : EIATTR_INT_WARP_WIDE_INSTR_OFFSETS
	.align		4
        /*00c8*/ 	.byte	0x04, 0x31
        /*00ca*/ 	.short	(.L_31 - .L_30)


	//   ....[0]....
.L_30:
        /*00cc*/ 	.word	0x00001720


	//   ....[1]....
        /*00d0*/ 	.word	0x000017c0


	//   ....[2]....
        /*00d4*/ 	.word	0x00001f60


	//   ....[3]....
        /*00d8*/ 	.word	0x00001f70


	//   ....[4]....
        /*00dc*/ 	.word	0x00001f80


	//   ....[5]....
        /*00e0*/ 	.word	0x00001f90


	//   ....[6]....
        /*00e4*/ 	.word	0x000025f0


	//   ....[7]....
        /*00e8*/ 	.word	0x00002670


	//----- nvinfo : EIATTR_COOP_GROUP_MASK_REGIDS
	.align		4
.L_31:
        /*00ec*/ 	.byte	0x04, 0x29
        /*00ee*/ 	.short	(.L_33 - .L_32)


	//   ....[0]....
.L_32:
        /*00f0*/ 	.word	0xffffffff


	//   ....[1]....
        /*00f4*/ 	.word	0xffffffff


	//   ....[2]....
        /*00f8*/ 	.word	0xffffffff


	//----- nvinfo : EIATTR_COOP_GROUP_INSTR_OFFSETS
	.align		4
.L_33:
        /*00fc*/ 	.byte	0x04, 0x28
        /*00fe*/ 	.short	(.L_35 - .L_34)


	//   ....[0]....
.L_34:
        /*0100*/ 	.word	0x00000140


	//   ....[1]....
        /*0104*/ 	.word	0x00000720


	//   ....[2]....
        /*0108*/ 	.word	0x00000d70


	//----- nvinfo : EIATTR_MBARRIER_INSTR_OFFSETS
	.align		4
.L_35:
        /*010c*/ 	.byte	0x04, 0x39
        /*010e*/ 	.short	(.L_37 - .L_36)


	//   ....[0]....
.L_36:
        /*0110*/ 	.word	0x00001830
        /*0114*/ 	.word	0x000000ff
        /*0118*/ 	.word	0x0000a000
        /*011c*/ 	.short	0x0100
        /*011e*/ 	.byte	0x34
	.zero		1


	//   ....[1]....
        /*0120*/ 	.word	0x000020a0
        /*0124*/ 	.word	0x000000ff
        /*0128*/ 	.word	0x0000a000
        /*012c*/ 	.short	0x010a
        /*012e*/ 	.byte	0x34
	.zero		1


	//   ....[2]....
        /*0130*/ 	.word	0x00002610
        /*0134*/ 	.word	0x000000ff
        /*0138*/ 	.word	0x0000a000
        /*013c*/ 	.short	0x0108
        /*013e*/ 	.byte	0x34
	.zero		1


	//   ....[3]....
        /*0140*/ 	.word	0x00002bc0
        /*0144*/ 	.word	0x000000ff
        /*0148*/ 	.word	0x0000a000
        /*014c*/ 	.short	0x010a
        /*014e*/ 	.byte	0x34
	.zero		1


	//----- nvinfo : EIATTR_NUM_MBARRIERS
	.align		4
.L_37:
        /*0150*/ 	.byte	0x03, 0x38
        /*0152*/ 	.short	0x0001


	//----- nvinfo : EIATTR_EXIT_INSTR_OFFSETS
	.align		4
        /*0154*/ 	.byte	0x04, 0x1c
        /*0156*/ 	.short	(.L_39 - .L_38)


	//   ....[0]....
.L_38:
        /*0158*/ 	.word	0x00002bb0


	//----- nvinfo : EIATTR_REQNTID
	.align		4
.L_39:
        /*015c*/ 	.byte	0x04, 0x10
        /*015e*/ 	.short	(.L_41 - .L_40)
.L_40:
        /*0160*/ 	.word	0x00000080
        /*0164*/ 	.word	0x00000001
        /*0168*/ 	.word	0x00000001


	//----- nvinfo : EIATTR_CRS_STACK_SIZE
	.align		4
.L_41:
        /*016c*/ 	.byte	0x04, 0x1e
        /*016e*/ 	.short	(.L_43 - .L_42)
.L_42:
        /*0170*/ 	.word	0x00000000


	//----- nvinfo : EIATTR_CBANK_PARAM_SIZE
	.align		4
.L_43:
        /*0174*/ 	.byte	0x03, 0x19
        /*0176*/ 	.short	0x0050


	//----- nvinfo : EIATTR_PARAM_CBANK
	.align		4
        /*0178*/ 	.byte	0x04, 0x0a
        /*017a*/ 	.short	(.L_45 - .L_44)
	.align		4
.L_44:
        /*017c*/ 	.word	index@(.nv.constant0.gluon_wgmma)
        /*0180*/ 	.short	0x0210
        /*0182*/ 	.short	0x0050


	//----- nvinfo : EIATTR_SW_WAR
	.align		4
.L_45:
        /*0184*/ 	.byte	0x04, 0x36
        /*0186*/ 	.short	(.L_47 - .L_46)
.L_46:
        /*0188*/ 	.word	0x00000008
.L_47:


//--------------------- .nv.callgraph             --------------------------
	.section	.nv.callgraph,"",@"SHT_CUDA_CALLGRAPH"
	.align	4
	.sectionentsize	8
	.align		4
        /*0000*/ 	.word	0x00000000
	.align		4
        /*0004*/ 	.word	0xffffffff
	.align		4
        /*0008*/ 	.word	0x00000000
	.align		4
        /*000c*/ 	.word	0xfffffffe
	.align		4
        /*0010*/ 	.word	0x00000000
	.align		4
        /*0014*/ 	.word	0xfffffffd
	.align		4
        /*0018*/ 	.word	0x00000000
	.align		4
        /*001c*/ 	.word	0xfffffffc


//--------------------- .text.gluon_wgmma         --------------------------
	.section	.text.gluon_wgmma,"ax",@progbits
	.align	128
        .global         gluon_wgmma
        .type           gluon_wgmma,@function
        .size           gluon_wgmma,(.L_x_52 - gluon_wgmma)
        .other          gluon_wgmma,@"STO_CUDA_ENTRY STV_DEFAULT"
gluon_wgmma:
.text.gluon_wgmma:
[----:B------:R-:W-:Y:S01]  /*0000*/  LDC R1, c[0x0][0x28] ;  /* 0x00000a00ff017b82 */ /* 0x000fe20000000800 */
[----:B------:R-:W1:Y:S07]  /*0010*/  S2R R0, SR_TID.X ;  /* 0x0000000000007919 */ /* 0x000e6e0000002100 */
[----:B------:R-:W2:Y:S01]  /*0020*/  S2UR UR4, SR_CgaCtaId ;  /* 0x00000000000479c3 */ /* 0x000ea20000008800 */
[----:B------:R-:W-:Y:S01]  /*0030*/  UMOV UR52, 0x400 ;  /* 0x0000040000347882 */ /* 0x000fe20000000000 */
[----:B------:R-:W-:Y:S01]  /*0040*/  ULDC UR6, c[0x0][0xc] ;  /* 0x0000030000067ab9 */ /* 0x000fe20000000800 */
[----:B------:R-:W-:Y:S05]  /*0050*/  BSSY B0, `(.L_x_0) ;  /* 0x000001f000007945 */ /* 0x000fea0003800000 */
[----:B------:R-:W3:Y:S08]  /*0060*/  LDC R7, c[0x0][0x228] ;  /* 0x00008a00ff077b82 */ /* 0x000ef00000000800 */
[----:B------:R-:W4:Y:S08]  /*0070*/  LDC R14, c[0x0][0x230] ;  /* 0x00008c00ff0e7b82 */ /* 0x000f300000000800 */
[----:B------:R-:W-:Y:S01]  /*0080*/  S2UR UR8, SR_CTAID.Y ;  /* 0x00000000000879c3 */ /* 0x000fe20000002600 */
[----:B--2---:R-:W-:-:S03]  /*0090*/  ULEA UR52, UR4, UR52, 0x18 ;  /* 0x0000003404347291 */ /* 0x004fc6000f8ec03f */
[----:B------:R-:W-:Y:S01]  /*00a0*/  ULDC UR4, c[0x0][0x10] ;  /* 0x0000040000047ab9 */ /* 0x000fe20000000800 */
[----:B-1----:R-:W-:-:S03]  /*00b0*/  LOP3.LUT R6, R0, 0x7f, RZ, 0xc0, !PT ;  /* 0x0000007f00067812 */ /* 0x002fc600078ec0ff */
[----:B------:R-:W1:Y:S01]  /*00c0*/  S2UR UR5, SR_CTAID.Z ;  /* 0x00000000000579c3 */ /* 0x000e620000002700 */
[----:B---3--:R-:W-:Y:S01]  /*00d0*/  VIADD R7, R7, 0xffffffff ;  /* 0xffffffff07077836 */ /* 0x008fe20000000000 */
[C---:B------:R-:W-:Y:S02]  /*00e0*/  ISETP.GE.U32.AND P0, PT, R6.reuse, 0x20, PT ;  /* 0x000000200600780c */ /* 0x040fe40003f06070 */
[C---:B------:R-:W-:Y:S02]  /*00f0*/  ISETP.NE.U32.AND P2, PT, R6.reuse, RZ, PT ;  /* 0x000000ff0600720c */ /* 0x040fe40003f45070 */
[----:B------:R-:W-:Y:S02]  /*0100*/  LEA R12, R6, UR52, 0x2 ;  /* 0x00000034060c7c11 */ /* 0x000fe4000f8e10ff */
[----:B------:R-:W2:Y:S01]  /*0110*/  S2UR UR7, SR_CTAID.X ;  /* 0x00000000000779c3 */ /* 0x000ea20000002500 */
[----:B----4-:R-:W-:-:S06]  /*0120*/  VIADD R8, R14, 0xffffffff ;  /* 0xffffffff0e087836 */ /* 0x010fcc0000000000 */
[----:B------:R3:W-:Y:S01]  /*0130*/  @!P0 STS [R12], RZ ;  /* 0x000000ff0c008388 */ /* 0x0007e20000000800 */
[----:B------:R-:W-:-:S03]  /*0140*/  NOP ;  /* 0x0000000000007918 */ /* 0x000fc60000000000 */
[----:B------:R3:W-:Y:S01]  /*0150*/  @!P2 STS [UR52+0x24], R7 ;  /* 0x00002407ff00a988 */ /* 0x0007e20008000834 */
[----:B-1----:R-:W-:-:S03]  /*0160*/  UIMAD UR4, UR5, UR4, UR8 ;  /* 0x00000004050472a4 */ /* 0x002fc6000f8e0208 */
[----:B------:R3:W-:Y:S01]  /*0170*/  @!P2 STS [UR52+0x20], R8 ;  /* 0x00002008ff00a988 */ /* 0x0007e20008000834 */
[----:B------:R-:W-:Y:S01]  /*0180*/  ULDC.64 UR8, c[0x0][0x250] ;  /* 0x0000940000087ab9 */ /* 0x000fe20000000a00 */
[----:B--2---:R-:W-:-:S04]  /*0190*/  UIMAD UR4, UR4, UR6, UR7 ;  /* 0x00000006040472a4 */ /* 0x004fc8000f8e0207 */
[----:B------:R-:W-:-:S04]  /*01a0*/  UIMAD UR6, UR4, 0x180, URZ ;  /* 0x00000180040678a4 */ /* 0x000fc8000f8e023f */
[----:B------:R-:W-:-:S04]  /*01b0*/  UIADD3 UR61, UP0, UR6, UR8, URZ ;  /* 0x00000008063d7290 */ /* 0x000fc8000ff1e03f */
[----:B------:R-:W-:Y:S01]  /*01c0*/  ULEA.HI.X.SX32 UR60, UR6, UR9, 0x1, UP0 ;  /* 0x00000009063c7291 */ /* 0x000fe200080f0e3f */
[----:B---3--:R-:W-:Y:S11]  /*01d0*/  @P2 BRA `(.L_x_1) ;  /* 0x0000000000182947 */ /* 0x008ff60003800000 */
[----:B------:R-:W1:Y:S01]  /*01e0*/  LDS R2, [UR52+0x8] ;  /* 0x00000834ff027984 */ /* 0x000e620008000800 */
[----:B------:R-:W2:Y:S01]  /*01f0*/  LDC.64 R4, c[0x0][0x210] ;  /* 0x00008400ff047b82 */ /* 0x000ea20000000a00 */
[----:B------:R-:W-:Y:S02]  /*0200*/  IMAD.MOV.U32 R3, RZ, RZ, 0x70 ;  /* 0x00000070ff037424 */ /* 0x000fe400078e00ff */
[----:B--2---:R2:W-:Y:S03]  /*0210*/  STS.64 [UR52], R4 ;  /* 0x00000004ff007988 */ /* 0x0045e60008000a34 */
[----:B-1----:R-:W-:-:S05]  /*0220*/  LOP3.LUT R2, R2, 0x10, R3, 0xd8, !PT ;  /* 0x0000001002027812 */ /* 0x002fca00078ed803 */
[----:B------:R2:W-:Y:S02]  /*0230*/  STS [UR52+0x8], R2 ;  /* 0x00000802ff007988 */ /* 0x0005e40008000834 */
.L_x_1:
[----:B------:R-:W-:Y:S05]  /*0240*/  BSYNC B0 ;  /* 0x0000000000007941 */ /* 0x000fea0003800000 */
.L_x_0:
[----:B------:R-:W-:Y:S04]  /*0250*/  BSSY B0, `(.L_x_2) ;  /* 0x000000a000007945 */ /* 0x000fe80003800000 */
[----:B------:R-:W-:Y:S05]  /*0260*/  @P2 BRA `(.L_x_3) ;  /* 0x0000000000202947 */ /* 0x000fea0003800000 */
[----:B--2---:R-:W1:Y:S01]  /*0270*/  LDS R2, [UR52+0x34] ;  /* 0x00003434ff027984 */ /* 0x004e620008000800 */
[----:B------:R-:W-:Y:S02]  /*0280*/  IMAD.MOV.U32 R3, RZ, RZ, 0x3f000000 ;  /* 0x3f000000ff037424 */ /* 0x000fe400078e00ff */
[----:B------:R-:W-:Y:S01]  /*0290*/  @!P2 IMAD.MOV.U32 R4, RZ, RZ, 0xff ;  /* 0x000000ffff04a424 */ /* 0x000fe200078e00ff */
[----:B------:R-:W2:Y:S02]  /*02a0*/  @!P2 LDS R5, [UR52+0x38] ;  /* 0x00003834ff05a984 */ /* 0x000ea40008000800 */
[----:B-1----:R-:W-:Y:S02]  /*02b0*/  LOP3.LUT R2, R2, 0xff000000, R3, 0xb8, !PT ;  /* 0xff00000002027812 */ /* 0x002fe400078eb803 */
[----:B--2---:R-:W-:-:S03]  /*02c0*/  @!P2 LOP3.LUT R3, R5, 0xff, R4, 0xb8, !PT ;  /* 0x000000ff0503a812 */ /* 0x004fc600078eb804 */
[----:B------:R1:W-:Y:S04]  /*02d0*/  STS [UR52+0x34], R2 ;  /* 0x00003402ff007988 */ /* 0x0003e80008000834 */
[----:B------:R1:W-:Y:S02]  /*02e0*/  @!P2 STS [UR52+0x38], R3 ;  /* 0x00003803ff00a988 */ /* 0x0003e40008000834 */
.L_x_3:
[----:B------:R-:W-:Y:S05]  /*02f0*/  BSYNC B0 ;  /* 0x0000000000007941 */ /* 0x000fea0003800000 */
.L_x_2:
[----:B------:R-:W-:Y:S04]  /*0300*/  BSSY B0, `(.L_x_4) ;  /* 0x000000e000007945 */ /* 0x000fe80003800000 */
[----:B------:R-:W-:Y:S05]  /*0310*/  @P2 BRA `(.L_x_5) ;  /* 0x0000000000302947 */ /* 0x000fea0003800000 */
[----:B-1----:R-:W1:Y:S01]  /*0320*/  LDS R3, [UR52+0x34] ;  /* 0x00003434ff037984 */ /* 0x002e620008000800 */
[----:B--2---:R-:W2:Y:S03]  /*0330*/  LDC.64 R4, c[0x0][0x238] ;  /* 0x00008e00ff047b82 */ /* 0x004ea60000000a00 */
[----:B------:R-:W3:Y:S01]  /*0340*/  LDS R2, [UR52+0x1c] ;  /* 0x00001c34ff027984 */ /* 0x000ee20008000800 */
[C---:B--2---:R-:W-:Y:S01]  /*0350*/  SHF.L.U64.HI R5, R4.reuse, 0x1, R5 ;  /* 0x0000000104057819 */ /* 0x044fe20000010205 */
[----:B------:R-:W-:-:S03]  /*0360*/  IMAD.SHL.U32 R4, R4, 0x2, RZ ;  /* 0x0000000204047824 */ /* 0x000fc600078e00ff */
[--C-:B------:R-:W-:Y:S02]  /*0370*/  SHF.R.U32.HI R9, RZ, 0x4, R5.reuse ;  /* 0x00000004ff097819 */ /* 0x100fe40000011605 */
[----:B------:R-:W-:-:S05]  /*0380*/  SHF.R.U64 R4, R4, 0x4, R5 ;  /* 0x0000000404047819 */ /* 0x000fca0000001205 */
[----:B------:R4:W-:Y:S01]  /*0390*/  STS [UR52+0xc], R4 ;  /* 0x00000c04ff007988 */ /* 0x0009e20008000834 */
[----:B-1----:R-:W-:Y:S02]  /*03a0*/  LOP3.LUT R3, R3, 0x7, RZ, 0xb8, !PT ;  /* 0x0000000703037812 */ /* 0x002fe400078eb8ff */
[----:B---3--:R-:W-:-:S03]  /*03b0*/  LOP3.LUT R2, R2, 0xf, R9, 0xb8, !PT ;  /* 0x0000000f02027812 */ /* 0x008fc600078eb809 */
[----:B------:R4:W-:Y:S04]  /*03c0*/  STS [UR52+0x34], R3 ;  /* 0x00003403ff007988 */ /* 0x0009e80008000834 */
[----:B------:R4:W-:Y:S02]  /*03d0*/  STS [UR52+0x1c], R2 ;  /* 0x00001c02ff007988 */ /* 0x0009e40008000834 */
.L_x_5:
[----:B------:R-:W-:Y:S05]  /*03e0*/  BSYNC B0 ;  /* 0x0000000000007941 */ /* 0x000fea0003800000 */
.L_x_4:
[----:B------:R-:W-:Y:S04]  /*03f0*/  BSSY B1, `(.L_x_6) ;  /* 0x000001b000017945 */ /* 0x000fe80003800000 */
[----:B------:R-:W-:Y:S01]  /*0400*/  BSSY B0, `(.L_x_7) ;  /* 0x0000016000007945 */ /* 0x000fe20003800000 */
[----:B------:R-:W-:-:S03]  /*0410*/  IMAD.MOV.U32 R10, RZ, RZ, RZ ;  /* 0x000000ffff0a7224 */ /* 0x000fc600078e00ff */
[----:B------:R-:W-:Y:S05]  /*0420*/  @P2 BRA `(.L_x_8) ;  /* 0x0000000000202947 */ /* 0x000fea0003800000 */
[----:B-12-4-:R-:W1:Y:S02]  /*0430*/  LDS R2, [UR52+0x34] ;  /* 0x00003434ff027984 */ /* 0x016e640008000800 */
[----:B-1----:R-:W-:-:S05]  /*0440*/  LOP3.LUT R2, R2, 0x38, RZ, 0xb8, !PT ;  /* 0x0000003802027812 */ /* 0x002fca00078eb8ff */
[----:B------:R1:W-:Y:S01]  /*0450*/  STS [UR52+0x34], R2 ;  /* 0x00003402ff007988 */ /* 0x0003e20008000834 */
[----:B------:R-:W-:Y:S05]  /*0460*/  @P2 BRA `(.L_x_9) ;  /* 0x0000000000202947 */ /* 0x000fea0003800000 */
[----:B-1----:R-:W1:Y:S01]  /*0470*/  LDS R2, [UR52+0x8] ;  /* 0x00000834ff027984 */ /* 0x002e620008000800 */
[----:B------:R-:W-:-:S05]  /*0480*/  IMAD.MOV.U32 R3, RZ, RZ, 0x780 ;  /* 0x00000780ff037424 */ /* 0x000fca00078e00ff */
[----:B-1----:R-:W-:-:S05]  /*0490*/  LOP3.LUT R2, R2, 0x500, R3, 0xd8, !PT ;  /* 0x0000050002027812 */ /* 0x002fca00078ed803 */
[----:B------:R3:W-:Y:S02]  /*04a0*/  STS [UR52+0x8], R2 ;  /* 0x00000802ff007988 */ /* 0x0007e40008000834 */
.L_x_8:
[----:B------:R-:W-:Y:S05]  /*04b0*/  @P2 BRA `(.L_x_10) ;  /* 0x0000000000282947 */ /* 0x000fea0003800000 */
[----:B-1234-:R-:W1:Y:S02]  /*04c0*/  LDS R2, [UR52+0x8] ;  /* 0x00000834ff027984 */ /* 0x01ee640008000800 */
[----:B-1----:R-:W-:-:S05]  /*04d0*/  LOP3.LUT R2, R2, 0x1800, RZ, 0xb8, !PT ;  /* 0x0000180002027812 */ /* 0x002fca00078eb8ff */
[----:B------:R2:W-:Y:S02]  /*04e0*/  STS [UR52+0x8], R2 ;  /* 0x00000802ff007988 */ /* 0x0005e40008000834 */
.L_x_9:
[----:B------:R-:W-:Y:S05]  /*04f0*/  @P2 BREAK B0 ;  /* 0x0000000000002942 */ /* 0x000fea0003800000 */
[----:B------:R-:W-:Y:S05]  /*0500*/  @P2 BRA `(.L_x_11) ;  /* 0x0000000000242947 */ /* 0x000fea0003800000 */
[----:B------:R-:W3:Y:S01]  /*0510*/  LDS R3, [UR52+0x8] ;  /* 0x00000834ff037984 */ /* 0x000ee20008000800 */
[----:B-12---:R-:W-:-:S05]  /*0520*/  IMAD.MOV.U32 R2, RZ, RZ, 0x6000 ;  /* 0x00006000ff027424 */ /* 0x006fca00078e00ff */
[----:B---3--:R-:W-:-:S04]  /*0530*/  LOP3.LUT R2, R3, 0x6000, R2, 0xd8, !PT ;  /* 0x0000600003027812 */ /* 0x008fc800078ed802 */
[----:B------:R-:W-:-:S05]  /*0540*/  LOP3.LUT R2, R2, 0x400000, RZ, 0xb8, !PT ;  /* 0x0040000002027812 */ /* 0x000fca00078eb8ff */
[----:B------:R5:W-:Y:S02]  /*0550*/  STS [UR52+0x8], R2 ;  /* 0x00000802ff007988 */ /* 0x000be40008000834 */
.L_x_10:
[----:B------:R-:W-:Y:S05]  /*0560*/  BSYNC B0 ;  /* 0x0000000000007941 */ /* 0x000fea0003800000 */
.L_x_7:
[----:B-12345:R-:W1:Y:S02]  /*0570*/  @!P2 LDS R2, [UR52+0x8] ;  /* 0x00000834ff02a984 */ /* 0x03ee640008000800 */
[----:B-1----:R-:W-:-:S05]  /*0580*/  @!P2 LOP3.LUT R2, R2, 0x8000, RZ, 0xb8, !PT ;  /* 0x000080000202a812 */ /* 0x002fca00078eb8ff */
[----:B------:R3:W-:Y:S02]  /*0590*/  @!P2 STS [UR52+0x8], R2 ;  /* 0x00000802ff00a988 */ /* 0x0007e40008000834 */
.L_x_11:
[----:B------:R-:W-:Y:S05]  /*05a0*/  BSYNC B1 ;  /* 0x0000000000017941 */ /* 0x000fea0003800000 */
.L_x_6:
[----:B------:R-:W-:Y:S05]  /*05b0*/  WARPSYNC.ALL ;  /* 0x0000000000007948 */ /* 0x000fea0003800000 */
[----:B------:R-:W-:Y:S05]  /*05c0*/  @P0 BRA `(.L_x_12) ;  /* 0x0000000000300947 */ /* 0x000fea0003800000 */
[----:B-123--:R-:W1:Y:S01]  /*05d0*/  S2R R2, SR_LANEID ;  /* 0x0000000000027919 */ /* 0x00ee620000000000 */
[----:B------:R-:W-:Y:S05]  /*05e0*/  WARPSYNC.ALL ;  /* 0x0000000000007948 */ /* 0x000fea0003800000 */
[----:B-1----:R-:W-:-:S05]  /*05f0*/  IMAD.SHL.U32 R4, R2, 0x4, RZ ;  /* 0x0000000402047824 */ /* 0x002fca00078e00ff */
[----:B------:R-:W1:Y:S01]  /*0600*/  LDS R5, [R4+UR52] ;  /* 0x0000003404057984 */ /* 0x000e620008000800 */
[----:B------:R-:W-:Y:S01]  /*0610*/  IADD3 R2, P1, R4, UR61, RZ ;  /* 0x0000003d04027c10 */ /* 0x000fe2000ff3e0ff */
[----:B------:R-:W-:-:S04]  /*0620*/  UMOV UR4, UR61 ;  /* 0x0000003d00047c82 */ /* 0x000fc80008000000 */
[----:B------:R-:W-:Y:S01]  /*0630*/  IMAD.X R3, RZ, RZ, UR60, P1 ;  /* 0x0000003cff037e24 */ /* 0x000fe200088e06ff */
[----:B------:R-:W-:-:S04]  /*0640*/  UMOV UR5, UR60 ;  /* 0x0000003c00057c82 */ /* 0x000fc80008000000 */
[----:B-1----:R4:W5:Y:S01]  /*0650*/  ATOMG.E.EXCH.STRONG.GPU PT, RZ, [R2], R5 ;  /* 0x0000000502ff73a8 */ /* 0x00296200041ee100 */
[----:B------:R-:W-:-:S04]  /*0660*/  DEPBAR {5,4,3,2,1,0} ;  /* 0x0000003f0000791a */ /* 0x000fc80000000000 */
[----:B------:R4:W-:Y:S01]  /*0670*/  UTMACCTL.IV [UR4] ;  /* 0x00000000040079b9 */ /* 0x0009e20008000000 */
[----:B------:R-:W-:Y:S01]  /*0680*/  NOP ;  /* 0x0000000000007918 */ /* 0x000fe20000000000 */
.L_x_12:
[----:B------:R-:W-:Y:S05]  /*0690*/  @P0 BRA `(.L_x_13) ;  /* 0x00000000000c0947 */ /* 0x000fea0003800000 */
[----:B------:R0:W-:Y:S01]  /*06a0*/  UTMACMDFLUSH ;  /* 0x00000000000079b7 */ /* 0x0001e20000000000 */
[----:B------:R-:W-:Y:S05]  /*06b0*/  @P0 BRA `(.L_x_13) ;  /* 0x0000000000040947 */ /* 0x000fea0003800000 */
[----:B------:R-:W-:-:S04]  /*06c0*/  DEPBAR.LE SB0, 0x0 ;  /* 0x000080000000791a */ /* 0x000fc80000000000 */
.L_x_13:
[----:B------:R-:W-:Y:S05]  /*06d0*/  WARPSYNC.ALL ;  /* 0x0000000000007948 */ /* 0x000fea0003800000 */
[----:B-----5:R-:W-:Y:S06]  /*06e0*/  BAR.SYNC.DEFER_BLOCKING 0x0 ;  /* 0x0000000000007b1d */ /* 0x020fec0000010000 */
[----:B------:R-:W-:Y:S02]  /*06f0*/  BSSY B1, `(.L_x_14) ;  /* 0x000000b000017945 */ /* 0x000fe40003800000 */
[----:B------:R-:W-:Y:S06]  /*0700*/  BAR.SYNC.DEFER_BLOCKING 0x0 ;  /* 0x0000000000007b1d */ /* 0x000fec0000010000 */
[----:B------:R5:W-:Y:S01]  /*0710*/  @!P0 STS [R12], RZ ;  /* 0x000000ff0c008388 */ /* 0x000be20000000800 */
[----:B------:R-:W-:Y:S01]  /*0720*/  NOP ;  /* 0x0000000000007918 */ /* 0x000fe20000000000 */
[----:B------:R-:W-:Y:S05]  /*0730*/  @P2 BRA `(.L_x_15) ;  /* 0x0000000000182947 */ /* 0x000fea0003800000 */
[----:B-1234-:R-:W1:Y:S01]  /*0740*/  LDS R2, [UR52+0x8] ;  /* 0x00000834ff027984 */ /* 0x01ee620008000800 */
[----:B------:R-:W2:Y:S01]  /*0750*/  LDC.64 R4, c[0x0][0x218] ;  /* 0x00008600ff047b82 */ /* 0x000ea20000000a00 */
[----:B------:R-:W-:Y:S02]  /*0760*/  IMAD.MOV.U32 R3, RZ, RZ, 0x70 ;  /* 0x00000070ff037424 */ /* 0x000fe400078e00ff */
[----:B--2---:R2:W-:Y:S03]  /*0770*/  STS.64 [UR52], R4 ;  /* 0x00000004ff007988 */ /* 0x0045e60008000a34 */
[----:B-1----:R-:W-:-:S05]  /*0780*/  LOP3.LUT R2, R2, 0x10, R3, 0xd8, !PT ;  /* 0x0000001002027812 */ /* 0x002fca00078ed803 */
[----:B------:R2:W-:Y:S02]  /*0790*/  STS [UR52+0x8], R2 ;  /* 0x00000802ff007988 */ /* 0x0005e40008000834 */
.L_x_15:
[----:B----4-:R-:W-:Y:S05]  /*07a0*/  BSYNC B1 ;  /* 0x0000000000017941 */ /* 0x010fea0003800000 */
.L_x_14:
[----:B------:R-:W-:Y:S04]  /*07b0*/  BSSY B2, `(.L_x_16) ;  /* 0x000000f000027945 */ /* 0x000fe80003800000 */
[----:B------:R-:W-:Y:S04]  /*07c0*/  BSSY B1, `(.L_x_17) ;  /* 0x000000c000017945 */ /* 0x000fe80003800000 */
[----:B------:R-:W-:Y:S05]  /*07d0*/  @P2 BRA `(.L_x_18) ;  /* 0x0000000000282947 */ /* 0x000fea0003800000 */
[----:B-123--:R-:W1:Y:S01]  /*07e0*/  LDS R2, [UR52+0x34] ;  /* 0x00003434ff027984 */ /* 0x00ee620008000800 */
[----:B------:R-:W-:Y:S01]  /*07f0*/  IMAD.MOV.U32 R3, RZ, RZ, 0x3f000000 ;  /* 0x3f000000ff037424 */ /* 0x000fe200078e00ff */
[----:B------:R-:W-:Y:S05]  /*0800*/  @P2 BREAK B1 ;  /* 0x0000000000012942 */ /* 0x000fea0003800000 */
[----:B-1----:R-:W-:-:S05]  /*0810*/  LOP3.LUT R2, R2, 0xff000000, R3, 0xb8, !PT ;  /* 0xff00000002027812 */ /* 0x002fca00078eb803 */
[----:B------:R1:W-:Y:S01]  /*0820*/  STS [UR52+0x34], R2 ;  /* 0x00003402ff007988 */ /* 0x0003e20008000834 */
[----:B------:R-:W-:Y:S05]  /*0830*/  @P2 BRA `(.L_x_19) ;  /* 0x0000000000182947 */ /* 0x000fea0003800000 */
[----:B------:R-:W2:Y:S01]  /*0840*/  LDS R3, [UR52+0x38] ;  /* 0x00003834ff037984 */ /* 0x000ea20008000800 */
[----:B-1----:R-:W-:-:S05]  /*0850*/  IMAD.MOV.U32 R2, RZ, RZ, 0x3f ;  /* 0x0000003fff027424 */ /* 0x002fca00078e00ff */
[----:B--2---:R-:W-:-:S05]  /*0860*/  LOP3.LUT R2, R3, 0xff, R2, 0xb8, !PT ;  /* 0x000000ff03027812 */ /* 0x004fca00078eb802 */
[----:B------:R4:W-:Y:S02]  /*0870*/  STS [UR52+0x38], R2 ;  /* 0x00003802ff007988 */ /* 0x0009e40008000834 */
.L_x_18:
[----:B------:R-:W-:Y:S05]  /*0880*/  BSYNC B1 ;  /* 0x0000000000017941 */ /* 0x000fea0003800000 */
.L_x_17:
[----:B------:R1:W-:Y:S02]  /*0890*/  @!P2 STS [UR52+0x20], R8 ;  /* 0x00002008ff00a988 */ /* 0x0003e40008000834 */
.L_x_19:
[----:B------:R-:W-:Y:S05]  /*08a0*/  BSYNC B2 ;  /* 0x0000000000027941 */ /* 0x000fea0003800000 */
.L_x_16:
[----:B------:R-:W-:Y:S05]  /*08b0*/  WARPSYNC.ALL ;  /* 0x0000000000007948 */ /* 0x000fea0003800000 */
[----:B-1----:R-:W1:Y:S01]  /*08c0*/  LDC R8, c[0x0][0x22c] ;  /* 0x00008b00ff087b82 */ /* 0x002e620000000800 */
[----:B------:R-:W-:Y:S01]  /*08d0*/  BSSY B2, `(.L_x_20) ;  /* 0x0000010000027945 */ /* 0x000fe20003800000 */
[----:B-1----:R-:W-:-:S05]  /*08e0*/  VIADD R8, R8, 0xffffffff ;  /* 0xffffffff08087836 */ /* 0x002fca0000000000 */
[----:B------:R1:W-:Y:S01]  /*08f0*/  @!P2 STS [UR52+0x24], R8 ;  /* 0x00002408ff00a988 */ /* 0x0003e20008000834 */
[----:B------:R-:W-:Y:S05]  /*0900*/  @P2 BRA `(.L_x_21) ;  /* 0x0000000000302947 */ /* 0x000fea0003800000 */
[----:B------:R-:W1:Y:S01]  /*0910*/  LDS R3, [UR52+0x34] ;  /* 0x00003434ff037984 */ /* 0x000e620008000800 */
[----:B--2---:R-:W2:Y:S03]  /*0920*/  LDC.64 R4, c[0x0][0x240] ;  /* 0x00009000ff047b82 */ /* 0x004ea60000000a00 */
[----:B---34-:R-:W3:Y:S01]  /*0930*/  LDS R2, [UR52+0x1c] ;  /* 0x00001c34ff027984 */ /* 0x018ee20008000800 */
        /* <DEDUP_REMOVED lines=9> */
.L_x_21:
[----:B------:R-:W-:Y:S05]  /*09d0*/  BSYNC B2 ;  /* 0x0000000000027941 */ /* 0x000fea0003800000 */
.L_x_20:
[----:B------:R-:W-:Y:S04]  /*09e0*/  BSSY B3, `(.L_x_22) ;  /* 0x000001a000037945 */ /* 0x000fe80003800000 */
[----:B------:R-:W-:Y:S04]  /*09f0*/  BSSY B2, `(.L_x_23) ;  /* 0x0000015000027945 */ /* 0x000fe80003800000 */
[----:B------:R-:W-:Y:S05]  /*0a00*/  @P2 BRA `(.L_x_24) ;  /* 0x0000000000202947 */ /* 0x000fea0003800000 */
[----:B--234-:R-:W2:Y:S02]  /*0a10*/  LDS R2, [UR52+0x34] ;  /* 0x00003434ff027984 */ /* 0x01cea40008000800 */
[----:B--2---:R-:W-:-:S05]  /*0a20*/  LOP3.LUT R2, R2, 0x38, RZ, 0xb8, !PT ;  /* 0x0000003802027812 */ /* 0x004fca00078eb8ff */
[----:B------:R2:W-:Y:S01]  /*0a30*/  STS [UR52+0x34], R2 ;  /* 0x00003402ff007988 */ /* 0x0005e20008000834 */
[----:B------:R-:W-:Y:S05]  /*0a40*/  @P2 BRA `(.L_x_25) ;  /* 0x0000000000202947 */ /* 0x000fea0003800000 */
[----:B--2---:R-:W2:Y:S01]  /*0a50*/  LDS R2, [UR52+0x8] ;  /* 0x00000834ff027984 */ /* 0x004ea20008000800 */
[----:B------:R-:W-:-:S05]  /*0a60*/  IMAD.MOV.U32 R3, RZ, RZ, 0x780 ;  /* 0x00000780ff037424 */ /* 0x000fca00078e00ff */
[----:B--2---:R-:W-:-:S05]  /*0a70*/  LOP3.LUT R2, R2, 0x500, R3, 0xd8, !PT ;  /* 0x0000050002027812 */ /* 0x004fca00078ed803 */
[----:B------:R2:W-:Y:S02]  /*0a80*/  STS [UR52+0x8], R2 ;  /* 0x00000802ff007988 */ /* 0x0005e40008000834 */
.L_x_24:
[----:B------:R-:W-:Y:S05]  /*0a90*/  @P2 BRA `(.L_x_26) ;  /* 0x0000000000282947 */ /* 0x000fea0003800000 */
[----:B--234-:R-:W2:Y:S02]  /*0aa0*/  LDS R2, [UR52+0x8] ;  /* 0x00000834ff027984 */ /* 0x01cea40008000800 */
[----:B--2---:R-:W-:-:S05]  /*0ab0*/  LOP3.LUT R2, R2, 0x1800, RZ, 0xb8, !PT ;  /* 0x0000180002027812 */ /* 0x004fca00078eb8ff */
[----:B------:R3:W-:Y:S02]  /*0ac0*/  STS [UR52+0x8], R2 ;  /* 0x00000802ff007988 */ /* 0x0007e40008000834 */
.L_x_25:
[----:B------:R-:W-:Y:S05]  /*0ad0*/  @P2 BREAK B2 ;  /* 0x0000000000022942 */ /* 0x000fea0003800000 */
[----:B------:R-:W-:Y:S05]  /*0ae0*/  @P2 BRA `(.L_x_27) ;  /* 0x0000000000242947 */ /* 0x000fea0003800000 */
[----:B--23--:R-:W2:Y:S01]  /*0af0*/  LDS R2, [UR52+0x8] ;  /* 0x00000834ff027984 */ /* 0x00cea20008000800 */
[----:B------:R-:W-:-:S05]  /*0b00*/  IMAD.MOV.U32 R3, RZ, RZ, 0x6000 ;  /* 0x00006000ff037424 */ /* 0x000fca00078e00ff */
[----:B--2---:R-:W-:-:S04]  /*0b10*/  LOP3.LUT R2, R2, 0x6000, R3, 0xd8, !PT ;  /* 0x0000600002027812 */ /* 0x004fc800078ed803 */
[----:B------:R-:W-:-:S05]  /*0b20*/  LOP3.LUT R2, R2, 0x400000, RZ, 0xb8, !PT ;  /* 0x0040000002027812 */ /* 0x000fca00078eb8ff */
[----:B------:R2:W-:Y:S02]  /*0b30*/  STS [UR52+0x8], R2 ;  /* 0x00000802ff007988 */ /* 0x0005e40008000834 */
.L_x_26:
[----:B------:R-:W-:Y:S05]  /*0b40*/  BSYNC B2 ;  /* 0x0000000000027941 */ /* 0x000fea0003800000 */
.L_x_23:
[----:B--234-:R-:W2:Y:S02]  /*0b50*/  @!P2 LDS R2, [UR52+0x8] ;  /* 0x00000834ff02a984 */ /* 0x01cea40008000800 */
[----:B--2---:R-:W-:-:S05]  /*0b60*/  @!P2 LOP3.LUT R2, R2, 0x8000, RZ, 0xb8, !PT ;  /* 0x000080000202a812 */ /* 0x004fca00078eb8ff */
[----:B------:R4:W-:Y:S02]  /*0b70*/  @!P2 STS [UR52+0x8], R2 ;  /* 0x00000802ff00a988 */ /* 0x0009e40008000834 */
.L_x_27:
[----:B------:R-:W-:Y:S05]  /*0b80*/  BSYNC B3 ;  /* 0x0000000000037941 */ /* 0x000fea0003800000 */
.L_x_22:
[----:B------:R-:W-:Y:S05]  /*0b90*/  WARPSYNC.ALL ;  /* 0x0000000000007948 */ /* 0x000fea0003800000 */
[----:B------:R-:W-:-:S04]  /*0ba0*/  UIADD3 UR4, UR6, 0x80, URZ ;  /* 0x0000008006047890 */ /* 0x000fc8000fffe03f */
[----:B------:R-:W-:-:S04]  /*0bb0*/  UIADD3 UR5, UP0, UR4, UR8, URZ ;  /* 0x0000000804057290 */ /* 0x000fc8000ff1e03f */
[----:B------:R-:W-:Y:S02]  /*0bc0*/  ULEA.HI.X.SX32 UR4, UR4, UR9, 0x1, UP0 ;  /* 0x0000000904047291 */ /* 0x000fe400080f0e3f */
[----:B------:R-:W-:-:S04]  /*0bd0*/  IMAD.U32 R4, RZ, RZ, UR5 ;  /* 0x00000005ff047e24 */ /* 0x000fc8000f8e00ff */
[----:B------:R-:W-:Y:S01]  /*0be0*/  IMAD.U32 R5, RZ, RZ, UR4 ;  /* 0x00000004ff057e24 */ /* 0x000fe2000f8e00ff */
[----:B------:R-:W-:Y:S06]  /*0bf0*/  @P0 BRA `(.L_x_28) ;  /* 0x0000000000380947 */ /* 0x000fec0003800000 */
[----:B--234-:R-:W2:Y:S01]  /*0c00*/  S2R R2, SR_LANEID ;  /* 0x0000000000027919 */ /* 0x01cea20000000000 */
[----:B------:R-:W-:Y:S02]  /*0c10*/  R2UR UR5, R4 ;  /* 0x00000000040572ca */ /* 0x000fe400000e0000 */
[----:B------:R-:W-:Y:S01]  /*0c20*/  R2UR UR4, R5 ;  /* 0x00000000050472ca */ /* 0x000fe200000e0000 */
[----:B--2---:R-:W-:-:S05]  /*0c30*/  IMAD.SHL.U32 R11, R2, 0x4, RZ ;  /* 0x00000004020b7824 */ /* 0x004fca00078e00ff */
[----:B------:R-:W2:Y:S05]  /*0c40*/  LDS R9, [R11+UR52] ;  /* 0x000000340b097984 */ /* 0x000eaa0008000800 */
[----:B------:R-:W-:-:S05]  /*0c50*/  IADD3 R2, P1, R11, UR5, RZ ;  /* 0x000000050b027c10 */ /* 0x000fca000ff3e0ff */
[----:B------:R-:W-:Y:S01]  /*0c60*/  IMAD.X R3, RZ, RZ, UR4, P1 ;  /* 0x00000004ff037e24 */ /* 0x000fe200088e06ff */
[----:B------:R-:W-:Y:S05]  /*0c70*/  WARPSYNC.ALL ;  /* 0x0000000000007948 */ /* 0x000fea0003800000 */
[----:B------:R-:W-:Y:S02]  /*0c80*/  R2UR UR5, R5 ;  /* 0x00000000050572ca */ /* 0x000fe400000e0000 */
[----:B------:R-:W-:Y:S01]  /*0c90*/  R2UR UR4, R4 ;  /* 0x00000000040472ca */ /* 0x000fe200000e0000 */
[----:B--2---:R2:W3:Y:S01]  /*0ca0*/  ATOMG.E.EXCH.STRONG.GPU PT, RZ, [R2], R9 ;  /* 0x0000000902ff73a8 */ /* 0x0044e200041ee100 */
[----:B------:R-:W-:-:S11]  /*0cb0*/  DEPBAR {5,4,3,2,1,0} ;  /* 0x0000003f0000791a */ /* 0x000fd60000000000 */
[----:B------:R2:W-:Y:S01]  /*0cc0*/  UTMACCTL.IV [UR4] ;  /* 0x00000000040079b9 */ /* 0x0005e20008000000 */
[----:B------:R-:W-:Y:S01]  /*0cd0*/  NOP ;  /* 0x0000000000007918 */ /* 0x000fe20000000000 */
.L_x_28:
[----:B------:R-:W-:Y:S05]  /*0ce0*/  @P0 BRA `(.L_x_29) ;  /* 0x00000000000c0947 */ /* 0x000fea0003800000 */
[----:B------:R0:W-:Y:S01]  /*0cf0*/  UTMACMDFLUSH ;  /* 0x00000000000079b7 */ /* 0x0001e20000000000 */
[----:B------:R-:W-:Y:S05]  /*0d00*/  @P0 BRA `(.L_x_29) ;  /* 0x0000000000040947 */ /* 0x000fea0003800000 */
[----:B------:R-:W-:-:S04]  /*0d10*/  DEPBAR.LE SB0, 0x0 ;  /* 0x000080000000791a */ /* 0x000fc80000000000 */
.L_x_29:
[----:B------:R-:W-:Y:S05]  /*0d20*/  WARPSYNC.ALL ;  /* 0x0000000000007948 */ /* 0x000fea0003800000 */
[----:B---3--:R-:W-:Y:S06]  /*0d30*/  BAR.SYNC.DEFER_BLOCKING 0x0 ;  /* 0x0000000000007b1d */ /* 0x008fec0000010000 */
[----:B------:R-:W-:Y:S02]  /*0d40*/  BSSY B3, `(.L_x_30) ;  /* 0x000000b000037945 */ /* 0x000fe40003800000 */
[----:B------:R-:W-:Y:S06]  /*0d50*/  BAR.SYNC.DEFER_BLOCKING 0x0 ;  /* 0x0000000000007b1d */ /* 0x000fec0000010000 */
[----:B------:R3:W-:Y:S01]  /*0d60*/  @!P0 STS [R12], RZ ;  /* 0x000000ff0c008388 */ /* 0x0007e20000000800 */
[----:B------:R-:W-:Y:S01]  /*0d70*/  NOP ;  /* 0x0000000000007918 */ /* 0x000fe20000000000 */
[----:B------:R-:W-:Y:S05]  /*0d80*/  @P2 BRA `(.L_x_31) ;  /* 0x0000000000182947 */ /* 0x000fea0003800000 */
[----:B--2-4-:R-:W2:Y:S01]  /*0d90*/  LDS R2, [UR52+0x8] ;  /* 0x00000834ff027984 */ /* 0x014ea20008000800 */
[----:B---3-5:R-:W3:Y:S01]  /*0da0*/  LDC.64 R12, c[0x0][0x220] ;  /* 0x00008800ff0c7b82 */ /* 0x028ee20000000a00 */
[----:B------:R-:W-:Y:S02]  /*0db0*/  IMAD.MOV.U32 R3, RZ, RZ, 0x70 ;  /* 0x00000070ff037424 */ /* 0x000fe400078e00ff */
[----:B---3--:R3:W-:Y:S03]  /*0dc0*/  STS.64 [UR52], R12 ;  /* 0x0000000cff007988 */ /* 0x0087e60008000a34 */
[----:B--2---:R-:W-:-:S05]  /*0dd0*/  LOP3.LUT R2, R2, 0x10, R3, 0xd8, !PT ;  /* 0x0000001002027812 */ /* 0x004fca00078ed803 */
[----:B------:R3:W-:Y:S02]  /*0de0*/  STS [UR52+0x8], R2 ;  /* 0x00000802ff007988 */ /* 0x0007e40008000834 */
.L_x_31:
[----:B--2---:R-:W-:Y:S05]  /*0df0*/  BSYNC B3 ;  /* 0x0000000000037941 */ /* 0x004fea0003800000 */
.L_x_30:
[----:B------:R-:W-:Y:S04]  /*0e00*/  BSSY B4, `(.L_x_32) ;  /* 0x0000011000047945 */ /* 0x000fe80003800000 */
[----:B------:R-:W-:Y:S04]  /*0e10*/  BSSY B3, `(.L_x_33) ;  /* 0x000000e000037945 */ /* 0x000fe80003800000 */
[----:B------:R-:W-:Y:S05]  /*0e20*/  @P2 BRA `(.L_x_34) ;  /* 0x0000000000242947 */ /* 0x000fea0003800000 */
[----:B---34-:R-:W2:Y:S01]  /*0e30*/  LDS R2, [UR52+0x34] ;  /* 0x00003434ff027984 */ /* 0x018ea20008000800 */
[----:B------:R-:W-:-:S05]  /*0e40*/  IMAD.MOV.U32 R3, RZ, RZ, 0x3f000000 ;  /* 0x3f000000ff037424 */ /* 0x000fca00078e00ff */
[----:B--2---:R-:W-:-:S05]  /*0e50*/  LOP3.LUT R2, R2, 0xff000000, R3, 0xb8, !PT ;  /* 0xff00000002027812 */ /* 0x004fca00078eb803 */
[----:B------:R2:W-:Y:S01]  /*0e60*/  STS [UR52+0x34], R2 ;  /* 0x00003402ff007988 */ /* 0x0005e20008000834 */
[----:B------:R-:W-:Y:S05]  /*0e70*/  @P2 BRA `(.L_x_35) ;  /* 0x00000000001c2947 */ /* 0x000fea0003800000 */
[----:B--2---:R-:W2:Y:S01]  /*0e80*/  LDS R2, [UR52+0x38] ;  /* 0x00003834ff027984 */ /* 0x004ea20008000800 */
[----:B------:R-:W-:-:S05]  /*0e90*/  IMAD.MOV.U32 R3, RZ, RZ, 0xff ;  /* 0x000000ffff037424 */ /* 0x000fca00078e00ff */
[----:B--2---:R-:W-:-:S05]  /*0ea0*/  LOP3.LUT R2, R2, 0xff, R3, 0xb8, !PT ;  /* 0x000000ff02027812 */ /* 0x004fca00078eb803 */
[----:B------:R2:W-:Y:S02]  /*0eb0*/  STS [UR52+0x38], R2 ;  /* 0x00003802ff007988 */ /* 0x0005e40008000834 */
.L_x_34:
[----:B------:R-:W-:Y:S05]  /*0ec0*/  @P2 BREAK B3 ;  /* 0x0000000000032942 */ /* 0x000fea0003800000 */
[----:B------:R-:W-:Y:S05]  /*0ed0*/  @P2 BRA `(.L_x_36) ;  /* 0x00000000000c2947 */ /* 0x000fea0003800000 */
[----:B------:R1:W-:Y:S02]  /*0ee0*/  STS [UR52+0x20], R8 ;  /* 0x00002008ff007988 */ /* 0x0003e40008000834 */
.L_x_35:
[----:B------:R-:W-:Y:S05]  /*0ef0*/  BSYNC B3 ;  /* 0x0000000000037941 */ /* 0x000fea0003800000 */
.L_x_33:
[----:B------:R1:W-:Y:S02]  /*0f00*/  @!P2 STS [UR52+0x24], R7 ;  /* 0x00002407ff00a988 */ /* 0x0003e40008000834 */
.L_x_36:
[----:B------:R-:W-:Y:S05]  /*0f10*/  BSYNC B4 ;  /* 0x0000000000047941 */ /* 0x000fea0003800000 */
.L_x_32:
[----:B------:R-:W-:Y:S05]  /*0f20*/  WARPSYNC.ALL ;  /* 0x0000000000007948 */ /* 0x000fea0003800000 */
[----:B------:R-:W-:Y:S04]  /*0f30*/  BSSY B4, `(.L_x_37) ;  /* 0x000000e000047945 */ /* 0x000fe80003800000 */
[----:B------:R-:W-:Y:S05]  /*0f40*/  @P2 BRA `(.L_x_38) ;  /* 0x0000000000302947 */ /* 0x000fea0003800000 */
[----:B------:R-:W1:Y:S01]  /*0f50*/  LDS R3, [UR52+0x34] ;  /* 0x00003434ff037984 */ /* 0x000e620008000800 */
[----:B---3-5:R-:W1:Y:S03]  /*0f60*/  LDC.64 R12, c[0x0][0x248] ;  /* 0x00009200ff0c7b82 */ /* 0x028e660000000a00 */
[----:B--2-4-:R-:W2:Y:S01]  /*0f70*/  LDS R2, [UR52+0x1c] ;  /* 0x00001c34ff027984 */ /* 0x014ea20008000800 */
[C---:B-1----:R-:W-:Y:S01]  /*0f80*/  SHF.L.U64.HI R8, R12.reuse, 0x1, R13 ;  /* 0x000000010c087819 */ /* 0x042fe2000001020d */
[----:B------:R-:W-:-:S03]  /*0f90*/  IMAD.SHL.U32 R7, R12, 0x2, RZ ;  /* 0x000000020c077824 */ /* 0x000fc600078e00ff */
[--C-:B------:R-:W-:Y:S02]  /*0fa0*/  SHF.R.U32.HI R9, RZ, 0x4, R8.reuse ;  /* 0x00000004ff097819 */ /* 0x100fe40000011608 */
[----:B------:R-:W-:-:S05]  /*0fb0*/  SHF.R.U64 R7, R7, 0x4, R8 ;  /* 0x0000000407077819 */ /* 0x000fca0000001208 */
[----:B------:R1:W-:Y:S01]  /*0fc0*/  STS [UR52+0xc], R7 ;  /* 0x00000c07ff007988 */ /* 0x0003e20008000834 */
[----:B------:R-:W-:Y:S02]  /*0fd0*/  LOP3.LUT R3, R3, 0x7, RZ, 0xb8, !PT ;  /* 0x0000000703037812 */ /* 0x000fe400078eb8ff */
[----:B--2---:R-:W-:-:S03]  /*0fe0*/  LOP3.LUT R2, R2, 0xf, R9, 0xb8, !PT ;  /* 0x0000000f02027812 */ /* 0x004fc600078eb809 */
[----:B------:R1:W-:Y:S04]  /*0ff0*/  STS [UR52+0x34], R3 ;  /* 0x00003403ff007988 */ /* 0x0003e80008000834 */
[----:B------:R1:W-:Y:S02]  /*1000*/  STS [UR52+0x1c], R2 ;  /* 0x00001c02ff007988 */ /* 0x0003e40008000834 */
.L_x_38:
[----:B------:R-:W-:Y:S05]  /*1010*/  BSYNC B4 ;  /* 0x0000000000047941 */ /* 0x000fea0003800000 */
.L_x_37:
[----:B------:R-:W-:Y:S04]  /*1020*/  BSSY B4, `(.L_x_39) ;  /* 0x000001a000047945 */ /* 0x000fe80003800000 */
[----:B------:R-:W-:Y:S04]  /*1030*/  BSSY B5, `(.L_x_40) ;  /* 0x0000015000057945 */ /* 0x000fe80003800000 */
[----:B------:R-:W-:Y:S05]  /*1040*/  @P2 BRA `(.L_x_41) ;  /* 0x0000000000202947 */ /* 0x000fea0003800000 */
[----:B-1234-:R-:W1:Y:S02]  /*1050*/  LDS R2, [UR52+0x34] ;  /* 0x00003434ff027984 */ /* 0x01ee640008000800 */
[----:B-1----:R-:W-:-:S05]  /*1060*/  LOP3.LUT R2, R2, 0x38, RZ, 0xb8, !PT ;  /* 0x0000003802027812 */ /* 0x002fca00078eb8ff */
[----:B------:R1:W-:Y:S01]  /*1070*/  STS [UR52+0x34], R2 ;  /* 0x00003402ff007988 */ /* 0x0003e20008000834 */
[----:B------:R-:W-:Y:S05]  /*1080*/  @P2 BRA `(.L_x_42) ;  /* 0x0000000000202947 */ /* 0x000fea0003800000 */
[----:B-1----:R-:W1:Y:S01]  /*1090*/  LDS R2, [UR52+0x8] ;  /* 0x00000834ff027984 */ /* 0x002e620008000800 */
[----:B------:R-:W-:-:S05]  /*10a0*/  IMAD.MOV.U32 R3, RZ, RZ, 0x780 ;  /* 0x00000780ff037424 */ /* 0x000fca00078e00ff */
[----:B-1----:R-:W-:-:S05]  /*10b0*/  LOP3.LUT R2, R2, 0x500, R3, 0xd8, !PT ;  /* 0x0000050002027812 */ /* 0x002fca00078ed803 */
[----:B------:R1:W-:Y:S02]  /*10c0*/  STS [UR52+0x8], R2 ;  /* 0x00000802ff007988 */ /* 0x0003e40008000834 */
.L_x_41:
[----:B------:R-:W-:Y:S05]  /*10d0*/  @P2 BRA `(.L_x_43) ;  /* 0x0000000000282947 */ /* 0x000fea0003800000 */
[----:B-1234-:R-:W1:Y:S02]  /*10e0*/  LDS R2, [UR52+0x8] ;  /* 0x00000834ff027984 */ /* 0x01ee640008000800 */
[----:B-1----:R-:W-:-:S05]  /*10f0*/  LOP3.LUT R2, R2, 0x1800, RZ, 0xb8, !PT ;  /* 0x0000180002027812 */ /* 0x002fca00078eb8ff */
[----:B------:R2:W-:Y:S02]  /*1100*/  STS [UR52+0x8], R2 ;  /* 0x00000802ff007988 */ /* 0x0005e40008000834 */
.L_x_42:
[----:B------:R-:W-:Y:S05]  /*1110*/  @P2 BREAK B5 ;  /* 0x0000000000052942 */ /* 0x000fea0003800000 */
[----:B------:R-:W-:Y:S05]  /*1120*/  @P2 BRA `(.L_x_44) ;  /* 0x0000000000242947 */ /* 0x000fea0003800000 */
[----:B-12---:R-:W1:Y:S01]  /*1130*/  LDS R2, [UR52+0x8] ;  /* 0x00000834ff027984 */ /* 0x006e620008000800 */
[----:B------:R-:W-:-:S05]  /*1140*/  IMAD.MOV.U32 R3, RZ, RZ, 0x6000 ;  /* 0x00006000ff037424 */ /* 0x000fca00078e00ff */
[----:B-1----:R-:W-:-:S04]  /*1150*/  LOP3.LUT R2, R2, 0x6000, R3, 0xd8, !PT ;  /* 0x0000600002027812 */ /* 0x002fc800078ed803 */
[----:B------:R-:W-:-:S05]  /*1160*/  LOP3.LUT R2, R2, 0x400000, RZ, 0xb8, !PT ;  /* 0x0040000002027812 */ /* 0x000fca00078eb8ff */
[----:B------:R1:W-:Y:S02]  /*1170*/  STS [UR52+0x8], R2 ;  /* 0x00000802ff007988 */ /* 0x0003e40008000834 */
.L_x_43:
[----:B------:R-:W-:Y:S05]  /*1180*/  BSYNC B5 ;  /* 0x0000000000057941 */ /* 0x000fea0003800000 */
.L_x_40:
[----:B-1234-:R-:W1:Y:S02]  /*1190*/  @!P2 LDS R2, [UR52+0x8] ;  /* 0x00000834ff02a984 */ /* 0x01ee640008000800 */
[----:B-1----:R-:W-:-:S05]  /*11a0*/  @!P2 LOP3.LUT R2, R2, 0x8000, RZ, 0xb8, !PT ;  /* 0x000080000202a812 */ /* 0x002fca00078eb8ff */
[----:B------:R3:W-:Y:S02]  /*11b0*/  @!P2 STS [UR52+0x8], R2 ;  /* 0x00000802ff00a988 */ /* 0x0007e40008000834 */
.L_x_44:
[----:B------:R-:W-:Y:S05]  /*11c0*/  BSYNC B4 ;  /* 0x0000000000047941 */ /* 0x000fea0003800000 */
.L_x_39:
[----:B------:R-:W-:Y:S05]  /*11d0*/  WARPSYNC.ALL ;  /* 0x0000000000007948 */ /* 0x000fea0003800000 */
[----:B------:R-:W-:Y:S01]  /*11e0*/  UIADD3 UR6, UR6, 0x100, URZ ;  /* 0x0000010006067890 */ /* 0x000fe2000fffe03f */
[----:B------:R-:W-:Y:S02]  /*11f0*/  ISETP.GE.AND P1, PT, R14, 0x1, PT ;  /* 0x000000010e00780c */ /* 0x000fe40003f26270 */
[----:B------:R-:W-:Y:S02]  /*1200*/  CS2R R120, SRZ ;  /* 0x0000000000787805 */ /* 0x000fe4000001ff00 */
[----:B------:R-:W-:Y:S01]  /*1210*/  CS2R R122, SRZ ;  /* 0x00000000007a7805 */ /* 0x000fe2000001ff00 */
[----:B------:R-:W-:Y:S01]  /*1220*/  UIADD3 UR4, UP0, UR6, UR8, URZ ;  /* 0x0000000806047290 */ /* 0x000fe2000ff1e03f */
[----:B------:R-:W-:-:S02]  /*1230*/  CS2R R124, SRZ ;  /* 0x00000000007c7805 */ /* 0x000fc4000001ff00 */
[----:B------:R-:W-:Y:S02]  /*1240*/  CS2R R126, SRZ ;  /* 0x00000000007e7805 */ /* 0x000fe4000001ff00 */
[----:B------:R-:W-:Y:S02]  /*1250*/  CS2R R128, SRZ ;  /* 0x0000000000807805 */ /* 0x000fe4000001ff00 */
[----:B------:R-:W-:Y:S02]  /*1260*/  CS2R R130, SRZ ;  /* 0x0000000000827805 */ /* 0x000fe4000001ff00 */
[----:B------:R-:W-:Y:S01]  /*1270*/  CS2R R132, SRZ ;  /* 0x0000000000847805 */ /* 0x000fe2000001ff00 */
[----:B-123--:R-:W-:Y:S01]  /*1280*/  IMAD.U32 R2, RZ, RZ, UR4 ;  /* 0x00000004ff027e24 */ /* 0x00efe2000f8e00ff */
[----:B------:R-:W-:Y:S01]  /*1290*/  ULEA.HI.X.SX32 UR4, UR6, UR9, 0x1, UP0 ;  /* 0x0000000906047291 */ /* 0x000fe200080f0e3f */
[----:B------:R-:W-:Y:S02]  /*12a0*/  CS2R R134, SRZ ;  /* 0x0000000000867805 */ /* 0x000fe4000001ff00 */
[----:B------:R-:W-:-:S02]  /*12b0*/  CS2R R136, SRZ ;  /* 0x0000000000887805 */ /* 0x000fc4000001ff00 */
[----:B------:R-:W-:Y:S02]  /*12c0*/  CS2R R138, SRZ ;  /* 0x00000000008a7805 */ /* 0x000fe4000001ff00 */
[----:B------:R-:W-:Y:S02]  /*12d0*/  CS2R R140, SRZ ;  /* 0x00000000008c7805 */ /* 0x000fe4000001ff00 */
[----:B------:R-:W-:Y:S01]  /*12e0*/  CS2R R142, SRZ ;  /* 0x00000000008e7805 */ /* 0x000fe2000001ff00 */
[----:B------:R-:W-:Y:S01]  /*12f0*/  IMAD.U32 R3, RZ, RZ, UR4 ;  /* 0x00000004ff037e24 */ /* 0x000fe2000f8e00ff */
[----:B------:R-:W-:Y:S02]  /*1300*/  CS2R R144, SRZ ;  /* 0x0000000000907805 */ /* 0x000fe4000001ff00 */
[----:B------:R-:W-:Y:S02]  /*1310*/  CS2R R146, SRZ ;  /* 0x0000000000927805 */ /* 0x000fe4000001ff00 */
[----:B------:R-:W-:-:S02]  /*1320*/  CS2R R148, SRZ ;  /* 0x0000000000947805 */ /* 0x000fc4000001ff00 */
[----:B------:R-:W-:Y:S02]  /*1330*/  CS2R R150, SRZ ;  /* 0x0000000000967805 */ /* 0x000fe4000001ff00 */
[----:B------:R-:W-:Y:S02]  /*1340*/  CS2R R88, SRZ ;  /* 0x0000000000587805 */ /* 0x000fe4000001ff00 */
[----:B------:R-:W-:Y:S02]  /*1350*/  CS2R R90, SRZ ;  /* 0x00000000005a7805 */ /* 0x000fe4000001ff00 */
        /* <DEDUP_REMOVED lines=31> */
[----:B------:R-:W-:Y:S01]  /*1550*/  CS2R R26, SRZ ;  /* 0x00000000001a7805 */ /* 0x000fe2000001ff00 */
[----:B------:R-:W-:Y:S01]  /*1560*/  IMAD.MOV.U32 R28, RZ, RZ, RZ ;  /* 0x000000ffff1c7224 */ /* 0x000fe200078e00ff */
[----:B------:R-:W-:Y:S06]  /*1570*/  @P0 BRA `(.L_x_45) ;  /* 0x0000000000380947 */ /* 0x000fec0003800000 */
[----:B------:R-:W1:Y:S01]  /*1580*/  S2R R7, SR_LANEID ;  /* 0x0000000000077919 */ /* 0x000e620000000000 */
[----:B------:R-:W-:Y:S02]  /*1590*/  R2UR UR5, R2 ;  /* 0x00000000020572ca */ /* 0x000fe400000e0000 */
[----:B------:R-:W-:Y:S01]  /*15a0*/  R2UR UR4, R3 ;  /* 0x00000000030472ca */ /* 0x000fe200000e0000 */
[----:B-1----:R-:W-:-:S05]  /*15b0*/  IMAD.SHL.U32 R11, R7, 0x4, RZ ;  /* 0x00000004070b7824 */ /* 0x002fca00078e00ff */
[----:B------:R-:W1:Y:S05]  /*15c0*/  LDS R7, [R11+UR52] ;  /* 0x000000340b077984 */ /* 0x000e6a0008000800 */
[----:B------:R-:W-:-:S05]  /*15d0*/  IADD3 R8, P3, R11, UR5, RZ ;  /* 0x000000050b087c10 */ /* 0x000fca000ff7e0ff */
[----:B------:R-:W-:Y:S01]  /*15e0*/  IMAD.X R9, RZ, RZ, UR4, P3 ;  /* 0x00000004ff097e24 */ /* 0x000fe200098e06ff */
[----:B------:R-:W-:Y:S05]  /*15f0*/  WARPSYNC.ALL ;  /* 0x0000000000007948 */ /* 0x000fea0003800000 */
[----:B------:R-:W-:Y:S02]  /*1600*/  R2UR UR5, R3 ;  /* 0x00000000030572ca */ /* 0x000fe400000e0000 */
[----:B------:R-:W-:Y:S01]  /*1610*/  R2UR UR4, R2 ;  /* 0x00000000020472ca */ /* 0x000fe200000e0000 */
[----:B-1----:R1:W2:Y:S01]  /*1620*/  ATOMG.E.EXCH.STRONG.GPU PT, RZ, [R8], R7 ;  /* 0x0000000708ff73a8 */ /* 0x0022a200041ee100 */
[----:B------:R-:W-:-:S11]  /*1630*/  DEPBAR {5,4,3,2,1,0} ;  /* 0x0000003f0000791a */ /* 0x000fd60000000000 */
[----:B------:R1:W-:Y:S01]  /*1640*/  UTMACCTL.IV [UR4] ;  /* 0x00000000040079b9 */ /* 0x0003e20008000000 */
[----:B------:R-:W-:Y:S01]  /*1650*/  NOP ;  /* 0x0000000000007918 */ /* 0x000fe20000000000 */
.L_x_45:
[----:B------:R-:W-:Y:S05]  /*1660*/  @P0 BRA `(.L_x_46) ;  /* 0x00000000000c0947 */ /* 0x000fea0003800000 */
[----:B------:R0:W-:Y:S01]  /*1670*/  UTMACMDFLUSH ;  /* 0x00000000000079b7 */ /* 0x0001e20000000000 */
[----:B------:R-:W-:Y:S05]  /*1680*/  @P0 BRA `(.L_x_46) ;  /* 0x0000000000040947 */ /* 0x000fea0003800000 */
[----:B------:R-:W-:-:S04]  /*1690*/  DEPBAR.LE SB0, 0x0 ;  /* 0x000080000000791a */ /* 0x000fc80000000000 */
.L_x_46:
[----:B------:R-:W-:Y:S05]  /*16a0*/  WARPSYNC.ALL ;  /* 0x0000000000007948 */ /* 0x000fea0003800000 */
[----:B--2---:R-:W-:Y:S01]  /*16b0*/  BAR.SYNC.DEFER_BLOCKING 0x0 ;  /* 0x0000000000007b1d */ /* 0x004fe20000010000 */
[----:B------:R-:W-:Y:S01]  /*16c0*/  IMAD.MOV.U32 R29, RZ, RZ, RZ ;  /* 0x000000ffff1d7224 */ /* 0x000fe200078e00ff */
[----:B------:R-:W-:Y:S02]  /*16d0*/  CS2R R30, SRZ ;  /* 0x00000000001e7805 */ /* 0x000fe4000001ff00 */
[----:B------:R-:W-:Y:S02]  /*16e0*/  CS2R R32, SRZ ;  /* 0x0000000000207805 */ /* 0x000fe4000001ff00 */
[----:B------:R-:W-:-:S02]  /*16f0*/  CS2R R34, SRZ ;  /* 0x0000000000227805 */ /* 0x000fc4000001ff00 */
[----:B------:R-:W-:Y:S01]  /*1700*/  CS2R R36, SRZ ;  /* 0x0000000000247805 */ /* 0x000fe2000001ff00 */
[----:B------:R-:W2:Y:S01]  /*1710*/  S2UR UR7, SR_CTAID.X ;  /* 0x00000000000779c3 */ /* 0x000ea20000002500 */
[----:B------:R-:W-:Y:S01]  /*1720*/  VOTEU.ALL UP0, P2 ;  /* 0x00000000003f7886 */ /* 0x000fe20001000000 */
[----:B-1----:R-:W-:Y:S01]  /*1730*/  UMOV UR4, 0x1 ;  /* 0x0000000100047882 */ /* 0x002fe20000000000 */
[----:B------:R-:W-:Y:S02]  /*1740*/  CS2R R38, SRZ ;  /* 0x0000000000267805 */ /* 0x000fe4000001ff00 */
[----:B------:R-:W-:Y:S02]  /*1750*/  CS2R R40, SRZ ;  /* 0x0000000000287805 */ /* 0x000fe4000001ff00 */
[----:B------:R-:W-:Y:S01]  /*1760*/  CS2R R42, SRZ ;  /* 0x00000000002a7805 */ /* 0x000fe2000001ff00 */
[----:B------:R-:W-:-:S04]  /*1770*/  @!UP0 UIADD3 UR4, -UR4, 0x100000, URZ ;  /* 0x0010000004048890 */ /* 0x000fc8000fffe13f */
[----:B------:R-:W-:Y:S02]  /*1780*/  @!UP0 USHF.L.U32 UR5, UR4, 0xb, URZ ;  /* 0x0000000b04058899 */ /* 0x000fe4000800063f */
[----:B------:R-:W-:Y:S01]  /*1790*/  @!UP0 USHF.L.U32 UR4, UR4, 0x1, URZ ;  /* 0x0000000104048899 */ /* 0x000fe2000800063f */
[----:B------:R-:W-:Y:S01]  /*17a0*/  CS2R R44, SRZ ;  /* 0x00000000002c7805 */ /* 0x000fe2000001ff00 */
[----:B------:R-:W1:Y:S01]  /*17b0*/  S2UR UR6, SR_CTAID.Y ;  /* 0x00000000000679c3 */ /* 0x000e620000002600 */
[----:B------:R-:W-:Y:S01]  /*17c0*/  VOTEU.ALL UP0, P2 ;  /* 0x00000000003f7886 */ /* 0x000fe20001000000 */
[----:B------:R-:W-:Y:S02]  /*17d0*/  CS2R R46, SRZ ;  /* 0x00000000002e7805 */ /* 0x000fe4000001ff00 */
[----:B------:R-:W-:Y:S02]  /*17e0*/  CS2R R48, SRZ ;  /* 0x0000000000307805 */ /* 0x000fe4000001ff00 */
[----:B------:R-:W-:-:S02]  /*17f0*/  CS2R R50, SRZ ;  /* 0x0000000000327805 */ /* 0x000fc4000001ff00 */
[----:B------:R-:W-:Y:S02]  /*1800*/  CS2R R52, SRZ ;  /* 0x0000000000347805 */ /* 0x000fe4000001ff00 */
[----:B------:R-:W-:Y:S01]  /*1810*/  CS2R R54, SRZ ;  /* 0x0000000000367805 */ /* 0x000fe2000001ff00 */
[----:B------:R-:W3:Y:S02]  /*1820*/  FENCE.VIEW.ASYNC.S ;  /* 0x00000000000073c6 */ /* 0x000ee40000000000 */
[----:B---3--:R3:W4:Y:S01]  /*1830*/  @!UP0 SYNCS.EXCH.64 URZ, [UR52+0xa000], UR4 ;  /* 0x00a00004343f85b2 */ /* 0x0087220008000100 */
[----:B--2---:R-:W-:Y:S02]  /*1840*/  USHF.L.U32 UR55, UR7, 0x8, URZ ;  /* 0x0000000807377899 */ /* 0x004fe4000800063f */
[----:B-1----:R-:W-:Y:S01]  /*1850*/  USHF.L.U32 UR59, UR6, 0x6, URZ ;  /* 0x00000006063b7899 */ /* 0x002fe2000800063f */
[----:B------:R-:W-:Y:S11]  /*1860*/  @!P1 BRA `(.L_x_47) ;  /* 0x0000000c00109947 */ /* 0x000ff60003800000 */
[----:B------:R-:W-:Y:S01]  /*1870*/  USHF.R.U32.HI UR48, URZ, 0x4, UR52 ;  /* 0x000000043f307899 */ /* 0x000fe20008011634 */
[----:B------:R-:W-:Y:S01]  /*1880*/  CS2R R120, SRZ ;  /* 0x0000000000787805 */ /* 0x000fe2000001ff00 */
[----:B------:R-:W-:Y:S01]  /*1890*/  UIADD3 UR6, UR52, 0x8000, URZ ;  /* 0x0000800034067890 */ /* 0x000fe2000fffe03f */
[----:B------:R-:W-:Y:S01]  /*18a0*/  CS2R R122, SRZ ;  /* 0x00000000007a7805 */ /* 0x000fe2000001ff00 */
[----:B------:R-:W-:Y:S01]  /*18b0*/  USGXT.U32 UR48, UR48, 0xe ;  /* 0x0000000e3030789a */ /* 0x000fe20008000000 */
[----:B------:R-:W-:Y:S01]  /*18c0*/  CS2R R124, SRZ ;  /* 0x00000000007c7805 */ /* 0x000fe2000001ff00 */
[----:B---3--:R-:W-:Y:S01]  /*18d0*/  UMOV UR4, URZ ;  /* 0x0000003f00047c82 */ /* 0x008fe20008000000 */
[----:B------:R-:W-:Y:S01]  /*18e0*/  USHF.R.U32.HI UR6, URZ, 0x4, UR6 ;  /* 0x000000043f067899 */ /* 0x000fe20008011606 */
[----:B------:R-:W-:Y:S01]  /*18f0*/  CS2R R126, SRZ ;  /* 0x00000000007e7805 */ /* 0x000fe2000001ff00 */
[----:B------:R-:W-:Y:S01]  /*1900*/  UIADD3 UR12, UP0, UR48, 0x2, URZ ;  /* 0x00000002300c7890 */ /* 0x000fe2000ff1e03f */
[----:B------:R-:W-:Y:S01]  /*1910*/  CS2R R128, SRZ ;  /* 0x0000000000807805 */ /* 0x000fe2000001ff00 */
[----:B------:R-:W-:Y:S01]  /*1920*/  USGXT.U32 UR50, UR6, 0xe ;  /* 0x0000000e0632789a */ /* 0x000fe20008000000 */
[----:B------:R-:W-:Y:S01]  /*1930*/  CS2R R130, SRZ ;  /* 0x0000000000827805 */ /* 0x000fe2000001ff00 */
[----:B------:R-:W-:Y:S01]  /*1940*/  UIADD3.X UR13, UR4, 0x40000040, URZ, UP0, !UPT ;  /* 0x40000040040d7890 */ /* 0x000fe200087fe43f */
[----:B------:R-:W-:Y:S01]  /*1950*/  CS2R R132, SRZ ;  /* 0x0000000000847805 */ /* 0x000fe2000001ff00 */
[----:B------:R-:W-:Y:S01]  /*1960*/  UIADD3 UR14, UP0, UR50, 0x2, URZ ;  /* 0x00000002320e7890 */ /* 0x000fe2000ff1e03f */
[----:B------:R-:W-:Y:S01]  /*1970*/  CS2R R134, SRZ ;  /* 0x0000000000867805 */ /* 0x000fe2000001ff00 */
[----:B------:R-:W-:Y:S01]  /*1980*/  UIADD3.64 UR10, UR12, 0x1fe, URZ ;  /* 0x000001fe0c0a7897 */ /* 0x000fe2000fffe03f */
[----:B------:R-:W-:Y:S01]  /*1990*/  CS2R R136, SRZ ;  /* 0x0000000000887805 */ /* 0x000fe2000001ff00 */
[----:B------:R-:W-:Y:S01]  /*19a0*/  UIADD3.64 UR6, UR12, 0x200, URZ ;  /* 0x000002000c067897 */ /* 0x000fe2000fffe03f */
[----:B------:R-:W-:Y:S01]  /*19b0*/  CS2R R138, SRZ ;  /* 0x00000000008a7805 */ /* 0x000fe2000001ff00 */
[----:B------:R-:W-:Y:S01]  /*19c0*/  UMOV UR5, URZ ;  /* 0x0000003f00057c82 */ /* 0x000fe20008000000 */
[----:B------:R-:W-:Y:S01]  /*19d0*/  CS2R R140, SRZ ;  /* 0x00000000008c7805 */ /* 0x000fe2000001ff00 */
[----:B------:R-:W-:Y:S01]  /*19e0*/  IMAD.U32 R8, RZ, RZ, UR10 ;  /* 0x0000000aff087e24 */ /* 0x000fe2000f8e00ff */
[----:B------:R-:W-:Y:S01]  /*19f0*/  UIADD3.X UR15, UR5, 0x40000040, URZ, UP0, !UPT ;  /* 0x40000040050f7890 */ /* 0x000fe200087fe43f */
[----:B------:R-:W-:Y:S01]  /*1a00*/  IMAD.U32 R9, RZ, RZ, UR11 ;  /* 0x0000000bff097e24 */ /* 0x000fe2000f8e00ff */
[----:B------:R-:W-:Y:S01]  /*1a10*/  UIADD3.64 UR10, UR12, 0x202, URZ ;  /* 0x000002020c0a7897 */ /* 0x000fe2000fffe03f */
[----:B------:R-:W-:Y:S01]  /*1a20*/  IMAD.U32 R8, RZ, RZ, UR6 ;  /* 0x00000006ff087e24 */ /* 0x000fe2000f8e00ff */
[----:B------:R-:W-:Y:S01]  /*1a30*/  CS2R R142, SRZ ;  /* 0x00000000008e7805 */ /* 0x000fe2000001ff00 */
[----:B------:R-:W-:Y:S01]  /*1a40*/  IMAD.U32 R9, RZ, RZ, UR7 ;  /* 0x00000007ff097e24 */ /* 0x000fe2000f8e00ff */
[----:B------:R-:W-:Y:S01]  /*1a50*/  UIADD3.64 UR6, UR12, 0x204, URZ ;  /* 0x000002040c067897 */ /* 0x000fe2000fffe03f */
        /* <DEDUP_REMOVED lines=51> */
[----:B------:R-:W-:Y:S01]  /*1d90*/  CS2R R54, SRZ ;  /* 0x0000000000367805 */ /* 0x000fe2000001ff00 */
[----:B------:R-:W-:Y:S01]  /*1da0*/  IMAD.U32 R8, RZ, RZ, UR10 ;  /* 0x0000000aff087e24 */ /* 0x000fe2000f8e00ff */
[----:B------:R-:W-:Y:S01]  /*1db0*/  UIADD3.64 UR8, UR12, 0x2, URZ ;  /* 0x000000020c087897 */ /* 0x000fe2000fffe03f */
[----:B------:R-:W-:Y:S01]  /*1dc0*/  IMAD.U32 R9, RZ, RZ, UR11 ;  /* 0x0000000bff097e24 */ /* 0x000fe2000f8e00ff */
[----:B------:R-:W-:Y:S01]  /*1dd0*/  UIADD3.64 UR4, UR12, 0x4, URZ ;  /* 0x000000040c047897 */ /* 0x000fe2000fffe03f */
[----:B------:R-:W-:Y:S01]  /*1de0*/  IMAD.U32 R8, RZ, RZ, UR6 ;  /* 0x00000006ff087e24 */ /* 0x000fe2000f8e00ff */
[----:B------:R-:W-:Y:S01]  /*1df0*/  UIADD3.64 UR16, UR12, 0x3fe, URZ ;  /* 0x000003fe0c107897 */ /* 0x000fe2000fffe03f */
[----:B------:R-:W-:Y:S01]  /*1e00*/  IMAD.U32 R9, RZ, RZ, UR7 ;  /* 0x00000007ff097e24 */ /* 0x000fe2000f8e00ff */
[----:B------:R-:W-:-:S02]  /*1e10*/  UIADD3.64 UR20, UR12, 0x400, URZ ;  /* 0x000004000c147897 */ /* 0x000fc4000fffe03f */
[----:B------:R-:W-:Y:S02]  /*1e20*/  UIADD3.64 UR24, UR12, 0x402, URZ ;  /* 0x000004020c187897 */ /* 0x000fe4000fffe03f */
[----:B------:R-:W-:Y:S02]  /*1e30*/  UIADD3.64 UR28, UR12, 0x404, URZ ;  /* 0x000004040c1c7897 */ /* 0x000fe4000fffe03f */
[----:B------:R-:W-:Y:S02]  /*1e40*/  UIADD3.64 UR32, UR12, 0x5fe, URZ ;  /* 0x000005fe0c207897 */ /* 0x000fe4000fffe03f */
[----:B------:R-:W-:Y:S02]  /*1e50*/  UIADD3.64 UR36, UR12, 0x600, URZ ;  /* 0x000006000c247897 */ /* 0x000fe4000fffe03f */
[----:B------:R-:W-:Y:S02]  /*1e60*/  UIADD3.64 UR40, UR12, 0x602, URZ ;  /* 0x000006020c287897 */ /* 0x000fe4000fffe03f */
[----:B------:R-:W-:-:S02]  /*1e70*/  UIADD3.64 UR44, UR12, 0x604, URZ ;  /* 0x000006040c2c7897 */ /* 0x000fc4000fffe03f */
[----:B------:R-:W-:Y:S02]  /*1e80*/  UIADD3.64 UR10, UR14, 0x2, URZ ;  /* 0x000000020e0a7897 */ /* 0x000fe4000fffe03f */
[----:B------:R-:W-:Y:S01]  /*1e90*/  UIADD3.64 UR6, UR14, 0x4, URZ ;  /* 0x000000040e067897 */ /* 0x000fe2000fffe03f */
[----:B------:R-:W-:Y:S01]  /*1ea0*/  UMOV UR54, URZ ;  /* 0x0000003f00367c82 */ /* 0x000fe20008000000 */
[----:B------:R-:W-:-:S10]  /*1eb0*/  UMOV UR51, 0x40000040 ;  /* 0x4000004000337882 */ /* 0x000fd40000000000 */
.L_x_49:
[----:B----4-:R-:W-:Y:S01]  /*1ec0*/  BAR.SYNC.DEFER_BLOCKING 0x0 ;  /* 0x0000000000007b1d */ /* 0x010fe20000010000 */
[----:B------:R-:W-:Y:S01]  /*1ed0*/  @!P2 IMAD.MOV.U32 R7, RZ, RZ, 0xa000 ;  /* 0x0000a000ff07a424 */ /* 0x000fe200078e00ff */
[----:B------:R-:W-:Y:S02]  /*1ee0*/  ELECT P0, URZ, PT ;  /* 0x00000000003f782f */ /* 0x000fe40003800000 */
[----:B------:R-:W-:Y:S02]  /*1ef0*/  R2UR UR23, R5 ;  /* 0x00000000051772ca */ /* 0x000fe400000e0000 */
[----:B------:R-:W-:Y:S02]  /*1f00*/  ELECT P1, URZ, PT ;  /* 0x00000000003f782f */ /* 0x000fe40003820000 */
[----:B------:R-:W-:Y:S01]  /*1f10*/  R2UR UR22, R4 ;  /* 0x00000000041672ca */ /* 0x000fe200000e0000 */
[----:B------:R-:W-:Y:S01]  /*1f20*/  UMOV UR58, UR54 ;  /* 0x00000036003a7c82 */ /* 0x000fe20008000000 */
[C---:B------:R-:W-:Y:S01]  /*1f30*/  ISETP.LT.U32.AND P0, PT, R6.reuse, 0x20, P0 ;  /* 0x000000200600780c */ /* 0x040fe20000701070 */
[----:B------:R-:W-:Y:S01]  /*1f40*/  UMOV UR49, 0x40000040 ;  /* 0x4000004000317882 */ /* 0x000fe20000000000 */
[----:B------:R-:W-:-:S11]  /*1f50*/  ISETP.LT.U32.AND P1, PT, R6, 0x20, P1 ;  /* 0x000000200600780c */ /* 0x000fd60000f21070 */
[----:B------:R-:W-:Y:S01]  /*1f60*/  VOTEU.ANY UP0, P0 ;  /* 0x00000000003f7886 */ /* 0x000fe20000000100 */
[----:B------:R-:W-:Y:S01]  /*1f70*/  VOTEU.ANY UP2, P0 ;  /* 0x00000000003f7886 */ /* 0x000fe20000040100 */
[----:B------:R-:W-:Y:S01]  /*1f80*/  VOTEU.ANY UP1, P1 ;  /* 0x00000000003f7886 */ /* 0x000fe20000820100 */
[----:B------:R-:W-:Y:S01]  /*1f90*/  VOTEU.ANY UP3, P1 ;  /* 0x00000000003f7886 */ /* 0x000fe20000860100 */
[----:B------:R1:W-:Y:S01]  /*1fa0*/  @!P2 SYNCS.ARRIVE.TRANS64 RZ, [UR52+0xa000], R7 ;  /* 0x00a00007ffffa9a7 */ /* 0x0003e20008000034 */
[----:B------:R2:W-:Y:S06]  /*1fb0*/  MEMBAR.ALL.CTA ;  /* 0x0000000000007992 */ /* 0x0005ec0000008000 */
[----:B--2---:R-:W2:Y:S01]  /*1fc0*/  FENCE.VIEW.ASYNC.S ;  /* 0x00000000000073c6 */ /* 0x004ea20000000000 */
[----:B------:R-:W-:Y:S01]  /*1fd0*/  @UP0 UIADD3 UR53, UR52, 0xa000, URZ ;  /* 0x0000a00034350890 */ /* 0x000fe2000fffe03f */
[----:B------:R-:W-:Y:S01]  /*1fe0*/  @UP0 UMOV UR18, UR61 ;  /* 0x0000003d00120c82 */ /* 0x000fe20008000000 */
[----:B------:R-:W-:Y:S01]  /*1ff0*/  @UP0 UMOV UR19, UR60 ;  /* 0x0000003c00130c82 */ /* 0x000fe20008000000 */
[----:B------:R-:W-:-:S02]  /*2000*/  @UP1 UIADD3 UR56, UR52, 0x8000, URZ ;  /* 0x0000800034381890 */ /* 0x000fc4000fffe03f */
[----:B------:R-:W-:Y:S01]  /*2010*/  @UP1 UIADD3 UR57, UR52, 0xa000, URZ ;  /* 0x0000a00034391890 */ /* 0x000fe2000fffe03f */
[----:B-1----:R-:W-:Y:S01]  /*2020*/  SHF.L.U32 R7, R10, 0x1f, RZ ;  /* 0x0000001f0a077819 */ /* 0x002fe200000006ff */
[----:B--2---:R-:W-:Y:S06]  /*2030*/  BAR.SYNC.DEFER_BLOCKING 0x0 ;  /* 0x0000000000007b1d */ /* 0x004fec0000010000 */
[----:B------:R1:W-:Y:S02]  /*2040*/  @UP2 UTMALDG.2D [UR52], [UR18] ;  /* 0x00000034120025b4 */ /* 0x0003e40008008000 */
[----:B-1----:R-:W-:Y:S01]  /*2050*/  @UP1 UMOV UR18, UR22 ;  /* 0x0000001600121c82 */ /* 0x002fe20008000000 */
[----:B------:R-:W-:Y:S01]  /*2060*/  @UP1 UMOV UR19, UR23 ;  /* 0x0000001700131c82 */ /* 0x000fe20008000000 */
[----:B------:R-:W-:Y:S06]  /*2070*/  BAR.SYNC.DEFER_BLOCKING 0x0 ;  /* 0x0000000000007b1d */ /* 0x000fec0000010000 */
[----:B------:R1:W-:Y:S02]  /*2080*/  @UP3 UTMALDG.2D [UR56], [UR18] ;  /* 0x00000038120035b4 */ /* 0x0003e40008008000 */
[----:B------:R-:W-:Y:S06]  /*2090*/  BAR.SYNC.DEFER_BLOCKING 0x0 ;  /* 0x0000000000007b1d */ /* 0x000fec0000010000 */
[----:B------:R-:W2:Y:S02]  /*20a0*/  SYNCS.PHASECHK.TRANS64.TRYWAIT P0, [UR52+0xa000], R7 ;  /* 0x00a00007ff0075a7 */ /* 0x000ea40008000174 */
[----:B-12---:R-:W-:Y:S05]  /*20b0*/  @!P0 BRA `(.L_x_48) ;  /* 0x0000000800c08947 */ /* 0x006fea0003800000 */
.L_x_50:
[----:B------:R-:W-:Y:S02]  /*20c0*/  WARPGROUP.DEPBAR.LE gsb0, 0x0 ;  /* 0x00008000000079c5 */ /* 0x000fe40000010000 */
[----:B------:R-:W-:Y:S01]  /*20d0*/  WARPGROUP.ARRIVE ;  /* 0x00000000000079c5 */ /* 0x000fe20000000000 */
[----:B-----5:R-:W-:Y:S01]  /*20e0*/  MOV R12, UR52 ;  /* 0x00000034000c7c02 */ /* 0x020fe20008000f00 */
[----:B------:R-:W-:Y:S01]  /*20f0*/  UIADD3.64 UR52, UR12, 0x1fe, URZ ;  /* 0x000001fe0c347897 */ /* 0x000fe2000fffe03f */
[----:B------:R-:W-:Y:S01]  /*2100*/  MOV R9, UR55 ;  /* 0x0000003700097c02 */ /* 0x000fe20008000f00 */
[----:B------:R-:W-:Y:S01]  /*2110*/  UMOV UR55, UR51 ;  /* 0x0000003300377c82 */ /* 0x000fe20008000000 */
[----:B------:R-:W-:Y:S01]  /*2120*/  MOV R11, UR54 ;  /* 0x00000036000b7c02 */ /* 0x000fe20008000f00 */
[----:B------:R-:W-:Y:S01]  /*2130*/  HGMMA.64x64x16.F32.BF16 R120, gdesc[UR48], R120 ;  /* 0x00e00000307879f0 */ /* 0x000fe20008701878 */
[----:B------:R-:W-:Y:S01]  /*2140*/  UMOV UR54, UR50 ;  /* 0x0000003200367c82 */ /* 0x000fe20008000000 */
[----:B------:R-:W-:Y:S01]  /*2150*/  MOV R7, UR45 ;  /* 0x0000002d00077c02 */ /* 0x000fe20008000f00 */
[----:B------:R-:W-:Y:S01]  /*2160*/  UMOV UR46, UR14 ;  /* 0x0000000e002e7c82 */ /* 0x000fe20008000000 */
[----:B------:R-:W-:Y:S01]  /*2170*/  MOV R8, UR44 ;  /* 0x0000002c00087c02 */ /* 0x000fe20008000f00 */
[----:B------:R-:W-:Y:S01]  /*2180*/  UIADD3.64 UR44, UR12, 0x200, URZ ;  /* 0x000002000c2c7897 */ /* 0x000fe2000fffe03f */
[----:B------:R-:W-:Y:S01]  /*2190*/  MOV R13, UR59 ;  /* 0x0000003b000d7c02 */ /* 0x000fe20008000f00 */
[----:B------:R-:W-:Y:S01]  /*21a0*/  UMOV UR47, UR15 ;  /* 0x0000000f002f7c82 */ /* 0x000fe20008000000 */
[----:B------:R-:W-:Y:S01]  /*21b0*/  UIADD3.64 UR56, UR12, 0x204, URZ ;  /* 0x000002040c387897 */ /* 0x000fe2000fffe03f */
[----:B------:R-:W-:Y:S01]  /*21c0*/  LOP3.LUT R10, R10, 0x1, RZ, 0x3c, !PT ;  /* 0x000000010a0a7812 */ /* 0x000fe200078e3cff */
[----:B------:R-:W-:Y:S01]  /*21d0*/  UMOV UR58, UR6 ;  /* 0x00000006003a7c82 */ /* 0x000fe20008000000 */
        /* <DEDUP_REMOVED lines=15> */
[----:B------:R-:W-:Y:S04]  /*22d0*/  HGMMA.64x64x16.F32.BF16 R120, gdesc[UR12], R120 ;  /* 0x00e000000c7879f0 */ /* 0x000fe80008701878 */
[----:B------:R-:W-:Y:S04]  /*22e0*/  HGMMA.64x64x16.F32.BF16 R120, gdesc[UR8], R120 ;  /* 0x00e00000087879f0 */ /* 0x000fe80008701878 */
[----:B------:R-:W-:Y:S04]  /*22f0*/  HGMMA.64x64x16.F32.BF16 R120, gdesc[UR4], R120 ;  /* 0x00e00000047879f0 */ /* 0x000fe80008701878 */
[----:B------:R-:W-:Y:S01]  /*2300*/  HGMMA.64x64x16.F32.BF16 R88, gdesc[UR52], R88 ;  /* 0x00e00000345879f0 */ /* 0x000fe20008701858 */
[----:B------:R-:W-:Y:S01]  /*2310*/  UIADD3.64 UR52, UR12, 0x202, URZ ;  /* 0x000002020c347897 */ /* 0x000fe2000fffe03f */
[----:B------:R-:W-:Y:S01]  /*2320*/  UMOV UR54, UR10 ;  /* 0x0000000a00367c82 */ /* 0x000fe20008000000 */
[----:B------:R-:W-:Y:S01]  /*2330*/  UMOV UR55, UR11 ;  /* 0x0000000b00377c82 */ /* 0x000fe20008000000 */
[----:B------:R-:W-:Y:S01]  /*2340*/  HGMMA.64x64x16.F32.BF16 R88, gdesc[UR44], R88 ;  /* 0x00e000002c5879f0 */ /* 0x000fe20008701858 */
[----:B------:R-:W-:Y:S01]  /*2350*/  R2UR UR45, R7 ;  /* 0x00000000072d72ca */ /* 0x000fe200000e0000 */
[----:B------:R-:W-:Y:S01]  /*2360*/  UMOV UR46, UR6 ;  /* 0x00000006002e7c82 */ /* 0x000fe20008000000 */
[----:B------:R-:W1:Y:S01]  /*2370*/  LDC R7, c[0x0][0x230] ;  /* 0x00008c00ff077b82 */ /* 0x000e620000000800 */
[----:B------:R-:W-:Y:S01]  /*2380*/  R2UR UR44, R8 ;  /* 0x00000000082c72ca */ /* 0x000fe200000e0000 */
[----:B------:R-:W-:Y:S01]  /*2390*/  UMOV UR47, UR7 ;  /* 0x00000007002f7c82 */ /* 0x000fe20008000000 */
[----:B------:R-:W-:Y:S01]  /*23a0*/  HGMMA.64x64x16.F32.BF16 R88, gdesc[UR52], R88 ;  /* 0x00e00000345879f0 */ /* 0x000fe20008701858 */
[----:B------:R-:W-:-:S02]  /*23b0*/  R2UR UR54, R11 ;  /* 0x000000000b3672ca */ /* 0x000fc400000e0000 */
[----:B------:R-:W-:Y:S02]  /*23c0*/  R2UR UR55, R9 ;  /* 0x00000000093772ca */ /* 0x000fe400000e0000 */
[----:B------:R-:W-:-:S09]  /*23d0*/  R2UR UR52, R12 ;  /* 0x000000000c3472ca */ /* 0x000fd200000e0000 */
[----:B------:R-:W-:-:S06]  /*23e0*/  UIADD3 UR54, UR54, 0x40, URZ ;  /* 0x0000004036367890 */ /* 0x000fcc000fffe03f */
[----:B-1----:R-:W-:Y:S01]  /*23f0*/  ISETP.LE.AND P0, PT, R7, UR54, PT ;  /* 0x0000003607007c0c */ /* 0x002fe2000bf03270 */
[----:B------:R-:W-:Y:S01]  /*2400*/  HGMMA.64x64x16.F32.BF16 R88, gdesc[UR56], R88 ;  /* 0x00e00000385879f0 */ /* 0x000fe20008701858 */
[----:B------:R-:W-:-:S03]  /*2410*/  R2UR UR59, R13 ;  /* 0x000000000d3b72ca */ /* 0x000fc600000e0000 */
[----:B------:R-:W-:Y:S04]  /*2420*/  HGMMA.64x64x16.F32.BF16 R56, gdesc[UR16], R56 ;  /* 0x00e00000103879f0 */ /* 0x000fe80008701838 */
[----:B------:R-:W-:Y:S04]  /*2430*/  HGMMA.64x64x16.F32.BF16 R56, gdesc[UR20], R56 ;  /* 0x00e00000143879f0 */ /* 0x000fe80008701838 */
[----:B------:R-:W-:Y:S04]  /*2440*/  HGMMA.64x64x16.F32.BF16 R56, gdesc[UR24], R56 ;  /* 0x00e00000183879f0 */ /* 0x000fe80008701838 */
[----:B------:R-:W-:Y:S04]  /*2450*/  HGMMA.64x64x16.F32.BF16 R56, gdesc[UR28], R56 ;  /* 0x00e000001c3879f0 */ /* 0x000fe80008701838 */
[----:B------:R-:W-:Y:S04]  /*2460*/  HGMMA.64x64x16.F32.BF16 R24, gdesc[UR32], R24 ;  /* 0x00e00000201879f0 */ /* 0x000fe80008701818 */
[----:B------:R-:W-:Y:S04]  /*2470*/  HGMMA.64x64x16.F32.BF16 R24, gdesc[UR36], R24 ;  /* 0x00e00000241879f0 */ /* 0x000fe80008701818 */
[----:B------:R-:W-:Y:S04]  /*2480*/  HGMMA.64x64x16.F32.BF16 R24, gdesc[UR40], R24 ;  /* 0x00e00000281879f0 */ /* 0x000fe80008701818 */
[----:B------:R-:W-:Y:S01]  /*2490*/  HGMMA.64x64x16.F32.BF16 R24, gdesc[UR44], R24, gsb0 ;  /* 0x00e000002c1879f0 */ /* 0x000fe20008001818 */
[----:B------:R-:W-:Y:S05]  /*24a0*/  @!P0 BRA `(.L_x_49) ;  /* 0xfffffff800848947 */ /* 0x000fea000383ffff */
.L_x_47:
[C---:B------:R-:W-:Y:S01]  /*24b0*/  IMAD.SHL.U32 R7, R0.reuse, 0x80, RZ ;  /* 0x0000008000077824 */ /* 0x040fe200078e00ff */
[----:B------:R-:W-:Y:S02]  /*24c0*/  WARPGROUP.DEPBAR.LE gsb0, 0x0 ;  /* 0x00008000000079c5 */ /* 0x000fe40000010000 */
[----:B------:R-:W-:Y:S01]  /*24d0*/  IMAD.SHL.U32 R8, R0, 0x10, RZ ;  /* 0x0000001000087824 */ /* 0x000fe200078e00ff */
[----:B----4-:R-:W-:Y:S01]  /*24e0*/  BAR.SYNC.DEFER_BLOCKING 0x0 ;  /* 0x0000000000007b1d */ /* 0x010fe20000010000 */
[----:B------:R-:W-:Y:S02]  /*24f0*/  LOP3.LUT R7, R7, 0x780, RZ, 0xc0, !PT ;  /* 0x0000078007077812 */ /* 0x000fe400078ec0ff */
[----:B------:R-:W-:Y:S02]  /*2500*/  ELECT P0, URZ, PT ;  /* 0x00000000003f782f */ /* 0x000fe40003800000 */
[----:B------:R-:W-:Y:S02]  /*2510*/  F2FP.BF16.F32.PACK_AB R120, R121, R120 ;  /* 0x000000787978723e */ /* 0x000fe400000010ff */
[----:B------:R-:W-:Y:S01]  /*2520*/  LOP3.LUT R7, R7, 0x70, R8, 0xf8, !PT ;  /* 0x0000007007077812 */ /* 0x000fe200078ef808 */
[----:B------:R-:W-:Y:S01]  /*2530*/  UMOV UR53, UR59 ;  /* 0x0000003b00357c82 */ /* 0x000fe20008000000 */
[----:B------:R-:W-:Y:S01]  /*2540*/  ISETP.LT.U32.AND P0, PT, R6, 0x20, P0 ;  /* 0x000000200600780c */ /* 0x000fe20000701070 */
[----:B------:R-:W-:Y:S01]  /*2550*/  UMOV UR54, UR55 ;  /* 0x0000003700367c82 */ /* 0x000fe20008000000 */
[----:B------:R-:W-:Y:S01]  /*2560*/  LOP3.LUT R8, R7, 0x10, R0, 0x78, !PT ;  /* 0x0000001007087812 */ /* 0x000fe200078e7800 */
[----:B------:R-:W-:Y:S01]  /*2570*/  IMAD.SHL.U32 R7, R0, 0x40, RZ ;  /* 0x0000004000077824 */ /* 0x000fe200078e00ff */
[----:B------:R-:W-:-:S02]  /*2580*/  F2FP.BF16.F32.PACK_AB R121, R123, R122 ;  /* 0x0000007a7b79723e */ /* 0x000fc400000010ff */
[----:B------:R-:W-:Y:S02]  /*2590*/  F2FP.BF16.F32.PACK_AB R88, R89, R88 ;  /* 0x000000585958723e */ /* 0x000fe400000010ff */
[----:B------:R-:W-:Y:S02]  /*25a0*/  LOP3.LUT R7, R8, 0x1800, R7, 0xf8, !PT ;  /* 0x0000180008077812 */ /* 0x000fe400078ef807 */
[----:B------:R-:W-:Y:S02]  /*25b0*/  F2FP.BF16.F32.PACK_AB R122, R125, R124 ;  /* 0x0000007c7d7a723e */ /* 0x000fe400000010ff */
[C---:B------:R-:W-:Y:S01]  /*25c0*/  LOP3.LUT R6, R7.reuse, 0x20, RZ, 0x3c, !PT ;  /* 0x0000002007067812 */ /* 0x040fe200078e3cff */
[----:B------:R-:W-:Y:S01]  /*25d0*/  VIADD R8, R7, UR52 ;  /* 0x0000003407087c36 */ /* 0x000fe20008000000 */
[----:B------:R-:W-:Y:S01]  /*25e0*/  F2FP.BF16.F32.PACK_AB R123, R127, R126 ;  /* 0x0000007e7f7b723e */ /* 0x000fe200000010ff */
[----:B------:R-:W-:Y:S01]  /*25f0*/  VOTEU.ANY UP1, P0 ;  /* 0x00000000003f7886 */ /* 0x000fe20000020100 */
[----:B------:R-:W-:Y:S01]  /*2600*/  F2FP.BF16.F32.PACK_AB R89, R91, R90 ;  /* 0x0000005a5b59723e */ /* 0x000fe200000010ff */
[----:B------:R-:W1:Y:S01]  /*2610*/  @!P2 SYNCS.CCTL.IV [UR52+0xa000] ;  /* 0x00a00000ff00a9b1 */ /* 0x000e620008000034 */
[----:B------:R-:W-:Y:S01]  /*2620*/  F2FP.BF16.F32.PACK_AB R56, R57, R56 ;  /* 0x000000383938723e */ /* 0x000fe200000010ff */
[----:B------:R-:W-:Y:S01]  /*2630*/  VIADD R6, R6, UR52 ;  /* 0x0000003406067c36 */ /* 0x000fe20008000000 */
[----:B------:R-:W-:Y:S01]  /*2640*/  F2FP.BF16.F32.PACK_AB R90, R93, R92 ;  /* 0x0000005c5d5a723e */ /* 0x000fe200000010ff */
[----:B-1----:R-:W-:Y:S01]  /*2650*/  STSM.16.M88.4 [R8], R120 ;  /* 0x0000007808007844 */ /* 0x002fe20000000200 */
[----:B------:R-:W-:Y:S01]  /*2660*/  F2FP.BF16.F32.PACK_AB R91, R95, R94 ;  /* 0x0000005e5f5b723e */ /* 0x000fe200000010ff */
[----:B------:R-:W-:Y:S01]  /*2670*/  VOTEU.ANY UP0, P0 ;  /* 0x00000000003f7886 */ /* 0x000fe20000000100 */
[----:B------:R-:W-:-:S02]  /*2680*/  F2FP.BF16.F32.PACK_AB R57, R59, R58 ;  /* 0x0000003a3b39723e */ /* 0x000fc400000010ff */
[----:B------:R-:W-:Y:S01]  /*2690*/  F2FP.BF16.F32.PACK_AB R24, R25, R24 ;  /* 0x000000181918723e */ /* 0x000fe200000010ff */
[----:B------:R-:W-:Y:S01]  /*26a0*/  STSM.16.M88.4 [R8+0x2000], R88 ;  /* 0x0020005808007844 */ /* 0x000fe20000000200 */
[----:B------:R-:W-:Y:S02]  /*26b0*/  F2FP.BF16.F32.PACK_AB R128, R129, R128 ;  /* 0x000000808180723e */ /* 0x000fe400000010ff */
[----:B------:R-:W-:Y:S02]  /*26c0*/  F2FP.BF16.F32.PACK_AB R58, R61, R60 ;  /* 0x0000003c3d3a723e */ /* 0x000fe400000010ff */
[----:B------:R-:W-:Y:S02]  /*26d0*/  F2FP.BF16.F32.PACK_AB R59, R63, R62 ;  /* 0x0000003e3f3b723e */ /* 0x000fe400000010ff */
[----:B------:R-:W-:Y:S02]  /*26e0*/  F2FP.BF16.F32.PACK_AB R25, R27, R26 ;  /* 0x0000001a1b19723e */ /* 0x000fe400000010ff */
[----:B------:R-:W-:Y:S01]  /*26f0*/  F2FP.BF16.F32.PACK_AB R129, R131, R130 ;  /* 0x000000828381723e */ /* 0x000fe200000010ff */
[----:B------:R-:W-:Y:S01]  /*2700*/  STSM.16.M88.4 [R8+0x4000], R56 ;  /* 0x0040003808007844 */ /* 0x000fe20000000200 */
[----:B------:R-:W-:-:S02]  /*2710*/  F2FP.BF16.F32.PACK_AB R96, R97, R96 ;  /* 0x000000606160723e */ /* 0x000fc400000010ff */
[----:B------:R-:W-:Y:S02]  /*2720*/  F2FP.BF16.F32.PACK_AB R26, R29, R28 ;  /* 0x0000001c1d1a723e */ /* 0x000fe400000010ff */
[----:B------:R-:W-:Y:S02]  /*2730*/  F2FP.BF16.F32.PACK_AB R27, R31, R30 ;  /* 0x0000001e1f1b723e */ /* 0x000fe400000010ff */
[----:B------:R-:W-:Y:S02]  /*2740*/  LOP3.LUT R9, R7, 0x40, RZ, 0x3c, !PT ;  /* 0x0000004007097812 */ /* 0x000fe400078e3cff */
[----:B------:R-:W-:Y:S01]  /*2750*/  F2FP.BF16.F32.PACK_AB R130, R133, R132 ;  /* 0x000000848582723e */ /* 0x000fe200000010ff */
[----:B------:R-:W-:Y:S01]  /*2760*/  STSM.16.M88.4 [R8+0x6000], R24 ;  /* 0x0060001808007844 */ /* 0x000fe20000000200 */
[----:B------:R-:W-:Y:S01]  /*2770*/  F2FP.BF16.F32.PACK_AB R131, R135, R134 ;  /* 0x000000868783723e */ /* 0x000fe200000010ff */
[----:B------:R-:W-:Y:S01]  /*2780*/  VIADD R9, R9, UR52 ;  /* 0x0000003409097c36 */ /* 0x000fe20008000000 */
[----:B------:R-:W-:-:S02]  /*2790*/  F2FP.BF16.F32.PACK_AB R97, R99, R98 ;  /* 0x000000626361723e */ /* 0x000fc400000010ff */
[----:B------:R-:W-:Y:S01]  /*27a0*/  F2FP.BF16.F32.PACK_AB R64, R65, R64 ;  /* 0x000000404140723e */ /* 0x000fe200000010ff */
[----:B------:R-:W-:Y:S01]  /*27b0*/  STSM.16.M88.4 [R6], R128 ;  /* 0x0000008006007844 */ /* 0x000fe20000000200 */
        /* <DEDUP_REMOVED lines=8> */
[----:B------:R-:W-:Y:S02]  /*2840*/  F2FP.BF16.F32.PACK_AB R33, R35, R34 ;  /* 0x000000222321723e */ /* 0x000fe400000010ff */
[----:B------:R-:W-:Y:S01]  /*2850*/  F2FP.BF16.F32.PACK_AB R137, R139, R138 ;  /* 0x0000008a8b89723e */ /* 0x000fe200000010ff */
[----:B------:R-:W-:Y:S01]  /*2860*/  STSM.16.M88.4 [R6+0x4000], R64 ;  /* 0x0040004006007844 */ /* 0x000fe20000000200 */
[----:B------:R-:W-:Y:S02]  /*2870*/  F2FP.BF16.F32.PACK_AB R104, R105, R104 ;  /* 0x000000686968723e */ /* 0x000fe400000010ff */
[----:B------:R-:W-:-:S02]  /*2880*/  F2FP.BF16.F32.PACK_AB R34, R37, R36 ;  /* 0x000000242522723e */ /* 0x000fc400000010ff */
[----:B------:R-:W-:Y:S02]  /*2890*/  F2FP.BF16.F32.PACK_AB R35, R39, R38 ;  /* 0x000000262723723e */ /* 0x000fe400000010ff */
[----:B------:R-:W-:Y:S02]  /*28a0*/  LOP3.LUT R7, R7, 0x60, RZ, 0x3c, !PT ;  /* 0x0000006007077812 */ /* 0x000fe400078e3cff */
[----:B------:R-:W-:Y:S01]  /*28b0*/  F2FP.BF16.F32.PACK_AB R138, R141, R140 ;  /* 0x0000008c8d8a723e */ /* 0x000fe200000010ff */
[----:B------:R-:W-:Y:S01]  /*28c0*/  STSM.16.M88.4 [R6+0x6000], R32 ;  /* 0x0060002006007844 */ /* 0x000fe20000000200 */
[----:B------:R-:W-:Y:S01]  /*28d0*/  F2FP.BF16.F32.PACK_AB R139, R143, R142 ;  /* 0x0000008e8f8b723e */ /* 0x000fe200000010ff */
[----:B------:R-:W-:Y:S01]  /*28e0*/  VIADD R7, R7, UR52 ;  /* 0x0000003407077c36 */ /* 0x000fe20008000000 */
[----:B------:R-:W-:Y:S02]  /*28f0*/  F2FP.BF16.F32.PACK_AB R105, R107, R106 ;  /* 0x0000006a6b69723e */ /* 0x000fe400000010ff */
[----:B------:R-:W-:Y:S01]  /*2900*/  F2FP.BF16.F32.PACK_AB R72, R73, R72 ;  /* 0x000000484948723e */ /* 0x000fe200000010ff */
[----:B------:R-:W-:Y:S01]  /*2910*/  STSM.16.M88.4 [R9], R136 ;  /* 0x0000008809007844 */ /* 0x000fe20000000200 */
[----:B------:R-:W-:-:S02]  /*2920*/  F2FP.BF16.F32.PACK_AB R106, R109, R108 ;  /* 0x0000006c6d6a723e */ /* 0x000fc400000010ff */
[----:B------:R-:W-:Y:S02]  /*2930*/  F2FP.BF16.F32.PACK_AB R107, R111, R110 ;  /* 0x0000006e6f6b723e */ /* 0x000fe400000010ff */
[----:B------:R-:W-:Y:S02]  /*2940*/  F2FP.BF16.F32.PACK_AB R73, R75, R74 ;  /* 0x0000004a4b49723e */ /* 0x000fe400000010ff */
[----:B------:R-:W-:Y:S01]  /*2950*/  F2FP.BF16.F32.PACK_AB R40, R41, R40 ;  /* 0x000000282928723e */ /* 0x000fe200000010ff */
[----:B------:R-:W-:Y:S01]  /*2960*/  STSM.16.M88.4 [R9+0x2000], R104 ;  /* 0x0020006809007844 */ /* 0x000fe20000000200 */
[----:B------:R-:W-:Y:S02]  /*2970*/  F2FP.BF16.F32.PACK_AB R144, R145, R144 ;  /* 0x000000909190723e */ /* 0x000fe400000010ff */
[----:B------:R-:W-:Y:S02]  /*2980*/  F2FP.BF16.F32.PACK_AB R74, R77, R76 ;  /* 0x0000004c4d4a723e */ /* 0x000fe400000010ff */
[----:B------:R-:W-:-:S02]  /*2990*/  F2FP.BF16.F32.PACK_AB R75, R79, R78 ;  /* 0x0000004e4f4b723e */ /* 0x000fc400000010ff */
[----:B------:R-:W-:Y:S02]  /*29a0*/  F2FP.BF16.F32.PACK_AB R41, R43, R42 ;  /* 0x0000002a2b29723e */ /* 0x000fe400000010ff */
[----:B------:R-:W-:Y:S01]  /*29b0*/  F2FP.BF16.F32.PACK_AB R145, R147, R146 ;  /* 0x000000929391723e */ /* 0x000fe200000010ff */
[----:B------:R-:W-:Y:S01]  /*29c0*/  STSM.16.M88.4 [R9+0x4000], R72 ;  /* 0x0040004809007844 */ /* 0x000fe20000000200 */
[----:B------:R-:W-:Y:S02]  /*29d0*/  F2FP.BF16.F32.PACK_AB R112, R113, R112 ;  /* 0x000000707170723e */ /* 0x000fe400000010ff */
[----:B------:R-:W-:Y:S02]  /*29e0*/  F2FP.BF16.F32.PACK_AB R42, R45, R44 ;  /* 0x0000002c2d2a723e */ /* 0x000fe400000010ff */
[----:B------:R-:W-:Y:S02]  /*29f0*/  F2FP.BF16.F32.PACK_AB R43, R47, R46 ;  /* 0x0000002e2f2b723e */ /* 0x000fe400000010ff */
[----:B------:R-:W-:-:S02]  /*2a00*/  F2FP.BF16.F32.PACK_AB R146, R149, R148 ;  /* 0x000000949592723e */ /* 0x000fc400000010ff */
[----:B------:R-:W-:Y:S01]  /*2a10*/  F2FP.BF16.F32.PACK_AB R147, R151, R150 ;  /* 0x000000969793723e */ /* 0x000fe200000010ff */
[----:B------:R-:W-:Y:S01]  /*2a20*/  STSM.16.M88.4 [R9+0x6000], R40 ;  /* 0x0060002809007844 */ /* 0x000fe20000000200 */
[----:B------:R-:W-:Y:S02]  /*2a30*/  F2FP.BF16.F32.PACK_AB R113, R115, R114 ;  /* 0x000000727371723e */ /* 0x000fe400000010ff */
[----:B------:R-:W-:Y:S01]  /*2a40*/  F2FP.BF16.F32.PACK_AB R80, R81, R80 ;  /* 0x000000505150723e */ /* 0x000fe200000010ff */
[----:B------:R-:W-:Y:S01]  /*2a50*/  STSM.16.M88.4 [R7], R144 ;  /* 0x0000009007007844 */ /* 0x000fe20000000200 */
[----:B------:R-:W-:Y:S02]  /*2a60*/  F2FP.BF16.F32.PACK_AB R114, R117, R116 ;  /* 0x000000747572723e */ /* 0x000fe400000010ff */
[----:B------:R-:W-:Y:S02]  /*2a70*/  F2FP.BF16.F32.PACK_AB R115, R119, R118 ;  /* 0x000000767773723e */ /* 0x000fe400000010ff */
[----:B------:R-:W-:-:S02]  /*2a80*/  F2FP.BF16.F32.PACK_AB R81, R83, R82 ;  /* 0x000000525351723e */ /* 0x000fc400000010ff */
[----:B------:R-:W-:Y:S01]  /*2a90*/  F2FP.BF16.F32.PACK_AB R48, R49, R48 ;  /* 0x000000303130723e */ /* 0x000fe200000010ff */
[----:B------:R-:W-:Y:S01]  /*2aa0*/  STSM.16.M88.4 [R7+0x2000], R112 ;  /* 0x0020007007007844 */ /* 0x000fe20000000200 */
[----:B------:R-:W-:Y:S02]  /*2ab0*/  F2FP.BF16.F32.PACK_AB R82, R85, R84 ;  /* 0x000000545552723e */ /* 0x000fe400000010ff */
[----:B------:R-:W-:Y:S02]  /*2ac0*/  F2FP.BF16.F32.PACK_AB R83, R87, R86 ;  /* 0x000000565753723e */ /* 0x000fe400000010ff */
[----:B------:R-:W-:Y:S02]  /*2ad0*/  F2FP.BF16.F32.PACK_AB R49, R51, R50 ;  /* 0x000000323331723e */ /* 0x000fe400000010ff */
[----:B------:R-:W-:Y:S01]  /*2ae0*/  F2FP.BF16.F32.PACK_AB R50, R53, R52 ;  /* 0x000000343532723e */ /* 0x000fe200000010ff */
[----:B------:R-:W-:Y:S01]  /*2af0*/  STSM.16.M88.4 [R7+0x4000], R80 ;  /* 0x0040005007007844 */ /* 0x000fe20000000200 */
[----:B------:R-:W-:-:S02]  /*2b00*/  F2FP.BF16.F32.PACK_AB R51, R55, R54 ;  /* 0x000000363733723e */ /* 0x000fc400000010ff */
[----:B---3--:R-:W-:Y:S02]  /*2b10*/  R2UR UR5, R3 ;  /* 0x00000000030572ca */ /* 0x008fe400000e0000 */
[----:B------:R-:W-:Y:S01]  /*2b20*/  R2UR UR4, R2 ;  /* 0x00000000020472ca */ /* 0x000fe200000e0000 */
[----:B------:R-:W-:Y:S01]  /*2b30*/  STSM.16.M88.4 [R7+0x6000], R48 ;  /* 0x0060003007007844 */ /* 0x000fe20000000200 */
[----:B------:R1:W-:Y:S06]  /*2b40*/  MEMBAR.ALL.CTA ;  /* 0x0000000000007992 */ /* 0x0003ec0000008000 */
[----:B-1----:R-:W1:Y:S02]  /*2b50*/  FENCE.VIEW.ASYNC.S ;  /* 0x00000000000073c6 */ /* 0x002e640000000000 */
[----:B-1----:R-:W-:Y:S06]  /*2b60*/  BAR.SYNC.DEFER_BLOCKING 0x0 ;  /* 0x0000000000007b1d */ /* 0x002fec0000010000 */
[----:B------:R1:W-:Y:S01]  /*2b70*/  @UP1 UTMASTG.2D [UR52], [UR4] ;  /* 0x00000034040013b5 */ /* 0x0003e20008008000 */
[----:B------:R0:W-:Y:S01]  /*2b80*/  UTMACMDFLUSH ;  /* 0x00000000000079b7 */ /* 0x0001e20000000000 */
[----:B------:R-:W-:-:S04]  /*2b90*/  DEPBAR.LE SB0, 0x0 ;  /* 0x000080000000791a */ /* 0x000fc80000000000 */
[----:B------:R-:W-:Y:S06]  /*2ba0*/  BAR.SYNC.DEFER_BLOCKING 0x0 ;  /* 0x0000000000007b1d */ /* 0x000fec0000010000 */
[----:B-1----:R-:W-:Y:S05]  /*2bb0*/  EXIT ;  /* 0x000000000000794d */ /* 0x002fea0003800000 */
.L_x_48:
[----:B------:R-:W1:Y:S02]  /*2bc0*/  SYNCS.PHASECHK.TRANS64.TRYWAIT P0, [UR52+0xa000], R7 ;  /* 0x00a00007ff0075a7 */ /* 0x000e640008000174 */
[----:B-1----:R-:W-:Y:S05]  /*2bd0*/  @!P0 BRA `(.L_x_48) ;  /* 0xfffffffc00f88947 */ /* 0x002fea000383ffff */
[----:B------:R-:W-:Y:S05]  /*2be0*/  BRA `(.L_x_50) ;  /* 0xfffffff400347947 */ /* 0x000fea000383ffff */
.L_x_51:
[----:B------:R-:W-:-:S00]  /*2bf0*/  BRA `(.L_x_51) ;  /* 0xfffffffc00fc7947 */ /* 0x000fc0000383ffff */
[----:B------:R-:W-:-:S00]  /*2c00*/  NOP ;  /* 0x0000000000007918 */ /* 0x000fc00000000000 */
[----:B------:R-:W-:-:S00]  /*2c10*/  NOP ;  /* 0x0000000000007918 */ /* 0x000fc00000000000 */
[----:B------:R-:W-:-:S00]  /*2c20*/  NOP ;  /* 0x0000000000007918 */ /* 0x000fc00000000000 */
[----:B------:R-:W-:-:S00]  /*2c30*/  NOP ;  /* 0x0000000000007918 */ /* 0x000fc00000000000 */
[----:B------:R-:W-:-:S00]  /*2c40*/  NOP ;  /* 0x0000000000007918 */ /* 0x000fc00000000000 */
[----:B------:R-:W-:-:S00]  /*2c50*/  NOP ;  /* 0x0000000000007918 */ /* 0x000fc00000000000 */
[----:B------:R-:W-:-:S00]  /*2c60*/  NOP ;  /* 0x0000000000007918 */ /* 0x000fc00000000000 */
[----:B------:R-:W-:-:S00]  /*2c70*/  NOP ;  /* 0x0000000000007918 */ /* 0x000fc00000000000 */
.L_x_52:


//--------------------- .nv.shared.gluon_wgmma    --------------------------
	.section	.nv.shared.gluon_wgmma,"aw",@nobits
	.sectionflags	@""
	.align	16
	.zero		1024


//--------------------- .nv.shared.reserved.0     --------------------------
	.section	.nv.shared.reserved.0,"aw",@nobits
	.weak		__nv_reservedSMEM_offset_0_alias
	.size		__nv_reservedSMEM_offset_0_alias, 0, 0
	.other		__nv_reservedSMEM_offset_0_alias,@"STO_CUDA_RESERVED_SHARED STV_DEFAULT"
__nv_reservedSMEM_offset_0_alias:
	.zero		0


//--------------------- .nv.constant0.gluon_wgmma --------------------------
	.section	.nv.constant0.gluon_wgmma,"a",@progbits
	.sectionflags	@""
	.align	4
.nv.constant0.gluon_wgmma:
	.zero		608


//--------------------- SYMBOLS --------------------------

	.type		.nv.reservedSmem.offset0,@object
	.size		.nv.reservedSmem.offset0,0x4
